	.target	sm_100a

	.elftype	@"ET_EXEC"


//--------------------- .note.nv.tkinfo           --------------------------
	.section	.note.nv.tkinfo,"",@"SHT_NOTE"
	.sectionflags	@"SHF_NOTE_NV_TKINFO"
	.tkinfo
        /*0018*/ 	.word	0x00000002
        /*0030*/ 	.string	""
        /*0030*/ 	.string	"ptxas"
        /*0030*/ 	.string	"Cuda compilation tools, release 13.0, V13.0.88"
        /*0030*/ 	.string	"Build cuda_13.0.r13.0/compiler.36424714_0"
        /*0030*/ 	.string	"-arch sm_100a -m 64 "



//--------------------- .note.nv.cuinfo           --------------------------
	.section	.note.nv.cuinfo,"",@"SHT_NOTE"
	.sectionflags	@"SHF_NOTE_NV_CUINFO"
        /*0018*/ 	.short	0x0002
        /*001a*/ 	.short	0x0064
        /*001c*/ 	.short	0x0082
	.zero		2


//--------------------- .nv.info                  --------------------------
	.section	.nv.info,"",@"SHT_CUDA_INFO"
	.align	4


	//----- nvinfo : EIATTR_REGCOUNT
	.align		4
        /*0000*/ 	.byte	0x04, 0x2f
        /*0002*/ 	.short	(.L_19 - .L_18)
	.align		4
.L_18:
        /*0004*/ 	.word	index@(_ZN7cutlass13device_kernelINS_4gemm6kernel13GemmUniversalIN4cute5tupleIJiiiiEEENS1_10collective13CollectiveMmaINS1_35MainloopSm100TmaUmmaWarpSpecializedILi3ELi2ELi4ENS5_IJNS4_1CILi2EEESB_NSA_ILi1EEEEEEEENS5_IJNSA_ILi64EEENSA_ILi128EEENSA_ILi32EEEEEENS_10bfloat16_tENS5_IJlSC_lEEESJ_SK_NS4_8TiledMMAINS4_8MMA_AtomIJNS4_20SM100_MMA_F16BF16_SSISJ_SJ_fLi64ELi128ELNS4_4UMMA5MajorE0ELSP_0ELNSO_7ScaleInE0ELSQ_0EEEEEENS4_6LayoutINS5_IJSC_SC_SC_EEENS5_IJNSA_ILi0EEESV_SV_EEEEENS5_IJNS4_10UnderscoreESY_SY_EEEEENS4_23SM90_TMA_LOAD_MULTICASTENS4_14ComposedLayoutINS4_7SwizzleILi2ELi4ELi3EEENS4_18smem_ptr_flag_bitsILi16EEENST_INS5_IJNSA_ILi8EEESH_EEENS5_IJSH_SC_EEEEEEEvNS4_8identityES11_S1B_vS1C_EENS_8epilogue10collective18CollectiveEpilogueINS1E_23Sm100TmaWarpSpecializedILi4ELi2ELi16ELb1ELb0EEEJSI_NS5_IJNST_ISF_SC_EENST_ISH_SC_EEEEESJ_SK_SJ_SK_NS1E_6fusion15FusionCallbacksIS1I_NS1M_17LinearCombinationISJ_fSJ_fLNS_15FloatRoundStyleE2EEESI_S1L_JEEENS4_5SM1004TMEM4LOAD26SM100_TMEM_LOAD_16dp256b4xENS4_13SM90_TMA_LOADES1B_NS4_17SM75_U32x4_LDSM_NENS4_14SM90_TMA_STOREES1B_NS4_17SM90_U32x4_STSM_NENS4_39AutoVectorizingCopyWithAssumedAlignmentILi128EEEEEEvvEEEEvNT_6ParamsE)
        /*0008*/ 	.word	0x00000044


	//----- nvinfo : EIATTR_FRAME_SIZE
	.align		4
.L_19:
        /*000c*/ 	.byte	0x04, 0x11
        /*000e*/ 	.short	(.L_21 - .L_20)
	.align		4
.L_20:
        /*0010*/ 	.word	index@($__internal_2_$__cuda_sm10x_tcgen05_guardrail_trap_unallocated_columns_being_dealloced)
        /*0014*/ 	.word	0x00000000


	//----- nvinfo : EIATTR_FRAME_SIZE
	.align		4
.L_21:
        /*0018*/ 	.byte	0x04, 0x11
        /*001a*/ 	.short	(.L_23 - .L_22)
	.align		4
.L_22:
        /*001c*/ 	.word	index@($__internal_1_$__cuda_sm10x_tcgen05_guardrail_trap_phase_invalid_during_alloc)
        /*0020*/ 	.word	0x00000000


	//----- nvinfo : EIATTR_FRAME_SIZE
	.align		4
.L_23:
        /*0024*/ 	.byte	0x04, 0x11
        /*0026*/ 	.short	(.L_25 - .L_24)
	.align		4
.L_24:
        /*0028*/ 	.word	index@($__internal_0_$__cuda_sm10x_tcgen05_guardrail_trap_col_being_dealloced_not_returned_by_alloc)
        /*002c*/ 	.word	0x00000000


	//----- nvinfo : EIATTR_FRAME_SIZE
	.align		4
.L_25:
        /*0030*/ 	.byte	0x04, 0x11
        /*0032*/ 	.short	(.L_27 - .L_26)
	.align		4
.L_26:
        /*0034*/ 	.word	index@(_ZN7cutlass13device_kernelINS_4gemm6kernel13GemmUniversalIN4cute5tupleIJiiiiEEENS1_10collective13CollectiveMmaINS1_35MainloopSm100TmaUmmaWarpSpecializedILi3ELi2ELi4ENS5_IJNS4_1CILi2EEESB_NSA_ILi1EEEEEEEENS5_IJNSA_ILi64EEENSA_ILi128EEENSA_ILi32EEEEEENS_10bfloat16_tENS5_IJlSC_lEEESJ_SK_NS4_8TiledMMAINS4_8MMA_AtomIJNS4_20SM100_MMA_F16BF16_SSISJ_SJ_fLi64ELi128ELNS4_4UMMA5MajorE0ELSP_0ELNSO_7ScaleInE0ELSQ_0EEEEEENS4_6LayoutINS5_IJSC_SC_SC_EEENS5_IJNSA_ILi0EEESV_SV_EEEEENS5_IJNS4_10UnderscoreESY_SY_EEEEENS4_23SM90_TMA_LOAD_MULTICASTENS4_14ComposedLayoutINS4_7SwizzleILi2ELi4ELi3EEENS4_18smem_ptr_flag_bitsILi16EEENST_INS5_IJNSA_ILi8EEESH_EEENS5_IJSH_SC_EEEEEEEvNS4_8identityES11_S1B_vS1C_EENS_8epilogue10collective18CollectiveEpilogueINS1E_23Sm100TmaWarpSpecializedILi4ELi2ELi16ELb1ELb0EEEJSI_NS5_IJNST_ISF_SC_EENST_ISH_SC_EEEEESJ_SK_SJ_SK_NS1E_6fusion15FusionCallbacksIS1I_NS1M_17LinearCombinationISJ_fSJ_fLNS_15FloatRoundStyleE2EEESI_S1L_JEEENS4_5SM1004TMEM4LOAD26SM100_TMEM_LOAD_16dp256b4xENS4_13SM90_TMA_LOADES1B_NS4_17SM75_U32x4_LDSM_NENS4_14SM90_TMA_STOREES1B_NS4_17SM90_U32x4_STSM_NENS4_39AutoVectorizingCopyWithAssumedAlignmentILi128EEEEEEvvEEEEvNT_6ParamsE)
        /*0038*/ 	.word	0x00000000


	//----- nvinfo : EIATTR_MIN_STACK_SIZE
	.align		4
.L_27:
        /*003c*/ 	.byte	0x04, 0x12
        /*003e*/ 	.short	(.L_29 - .L_28)
	.align		4
.L_28:
        /*0040*/ 	.word	index@(_ZN7cutlass13device_kernelINS_4gemm6kernel13GemmUniversalIN4cute5tupleIJiiiiEEENS1_10collective13CollectiveMmaINS1_35MainloopSm100TmaUmmaWarpSpecializedILi3ELi2ELi4ENS5_IJNS4_1CILi2EEESB_NSA_ILi1EEEEEEEENS5_IJNSA_ILi64EEENSA_ILi128EEENSA_ILi32EEEEEENS_10bfloat16_tENS5_IJlSC_lEEESJ_SK_NS4_8TiledMMAINS4_8MMA_AtomIJNS4_20SM100_MMA_F16BF16_SSISJ_SJ_fLi64ELi128ELNS4_4UMMA5MajorE0ELSP_0ELNSO_7ScaleInE0ELSQ_0EEEEEENS4_6LayoutINS5_IJSC_SC_SC_EEENS5_IJNSA_ILi0EEESV_SV_EEEEENS5_IJNS4_10UnderscoreESY_SY_EEEEENS4_23SM90_TMA_LOAD_MULTICASTENS4_14ComposedLayoutINS4_7SwizzleILi2ELi4ELi3EEENS4_18smem_ptr_flag_bitsILi16EEENST_INS5_IJNSA_ILi8EEESH_EEENS5_IJSH_SC_EEEEEEEvNS4_8identityES11_S1B_vS1C_EENS_8epilogue10collective18CollectiveEpilogueINS1E_23Sm100TmaWarpSpecializedILi4ELi2ELi16ELb1ELb0EEEJSI_NS5_IJNST_ISF_SC_EENST_ISH_SC_EEEEESJ_SK_SJ_SK_NS1E_6fusion15FusionCallbacksIS1I_NS1M_17LinearCombinationISJ_fSJ_fLNS_15FloatRoundStyleE2EEESI_S1L_JEEENS4_5SM1004TMEM4LOAD26SM100_TMEM_LOAD_16dp256b4xENS4_13SM90_TMA_LOADES1B_NS4_17SM75_U32x4_LDSM_NENS4_14SM90_TMA_STOREES1B_NS4_17SM90_U32x4_STSM_NENS4_39AutoVectorizingCopyWithAssumedAlignmentILi128EEEEEEvvEEEEvNT_6ParamsE)
        /*0044*/ 	.word	0x00000000
.L_29:


//--------------------- .nv.compat                --------------------------
	.section	.nv.compat,"",@"SHT_CUDA_COMPAT_INFO"
	.align	4
        /*0000*/ 	.byte	0x02, 0x09, 0x01, 0x00, 0x02, 0x02, 0x02, 0x00, 0x02, 0x05, 0x05, 0x00, 0x03, 0x07, 0x01, 0x01
        /*0010*/ 	.byte	0x02, 0x03, 0x01, 0x00, 0x02, 0x06, 0x01, 0x00, 0x04, 0x0b, 0x08, 0x00, 0x09, 0x00, 0x00, 0x00
        /*0020*/ 	.byte	0x00, 0x00, 0x00, 0x00


//--------------------- .nv.info._ZN7cutlass13device_kernelINS_4gemm6kernel13GemmUniversalIN4cute5tupleIJiiiiEEENS1_10collective13CollectiveMmaINS1_35MainloopSm100TmaUmmaWarpSpecializedILi3ELi2ELi4ENS5_IJNS4_1CILi2EEESB_NSA_ILi1EEEEEEEENS5_IJNSA_ILi64EEENSA_ILi128EEENSA_ILi32EEEEEENS_10bfloat16_tENS5_IJlSC_lEEESJ_SK_NS4_8TiledMMAINS4_8MMA_AtomIJNS4_20SM100_MMA_F16BF16_SSISJ_SJ_fLi64ELi128ELNS4_4UMMA5MajorE0ELSP_0ELNSO_7ScaleInE0ELSQ_0EEEEEENS4_6LayoutINS5_IJSC_SC_SC_EEENS5_IJNSA_ILi0EEESV_SV_EEEEENS5_IJNS4_10UnderscoreESY_SY_EEEEENS4_23SM90_TMA_LOAD_MULTICASTENS4_14ComposedLayoutINS4_7SwizzleILi2ELi4ELi3EEENS4_18smem_ptr_flag_bitsILi16EEENST_INS5_IJNSA_ILi8EEESH_EEENS5_IJSH_SC_EEEEEEEvNS4_8identityES11_S1B_vS1C_EENS_8epilogue10collective18CollectiveEpilogueINS1E_23Sm100TmaWarpSpecializedILi4ELi2ELi16ELb1ELb0EEEJSI_NS5_IJNST_ISF_SC_EENST_ISH_SC_EEEEESJ_SK_SJ_SK_NS1E_6fusion15FusionCallbacksIS1I_NS1M_17LinearCombinationISJ_fSJ_fLNS_15FloatRoundStyleE2EEESI_S1L_JEEENS4_5SM1004TMEM4LOAD26SM100_TMEM_LOAD_16dp256b4xENS4_13SM90_TMA_LOADES1B_NS4_17SM75_U32x4_LDSM_NENS4_14SM90_TMA_STOREES1B_NS4_17SM90_U32x4_STSM_NENS4_39AutoVectorizingCopyWithAssumedAlignmentILi128EEEEEEvvEEEEvNT_6ParamsE --------------------------
	.section	.nv.info._ZN7cutlass13device_kernelINS_4gemm6kernel13GemmUniversalIN4cute5tupleIJiiiiEEENS1_10collective13CollectiveMmaINS1_35MainloopSm100TmaUmmaWarpSpecializedILi3ELi2ELi4ENS5_IJNS4_1CILi2EEESB_NSA_ILi1EEEEEEEENS5_IJNSA_ILi64EEENSA_ILi128EEENSA_ILi32EEEEEENS_10bfloat16_tENS5_IJlSC_lEEESJ_SK_NS4_8TiledMMAINS4_8MMA_AtomIJNS4_20SM100_MMA_F16BF16_SSISJ_SJ_fLi64ELi128ELNS4_4UMMA5MajorE0ELSP_0ELNSO_7ScaleInE0ELSQ_0EEEEEENS4_6LayoutINS5_IJSC_SC_SC_EEENS5_IJNSA_ILi0EEESV_SV_EEEEENS5_IJNS4_10UnderscoreESY_SY_EEEEENS4_23SM90_TMA_LOAD_MULTICASTENS4_14ComposedLayoutINS4_7SwizzleILi2ELi4ELi3EEENS4_18smem_ptr_flag_bitsILi16EEENST_INS5_IJNSA_ILi8EEESH_EEENS5_IJSH_SC_EEEEEEEvNS4_8identityES11_S1B_vS1C_EENS_8epilogue10collective18CollectiveEpilogueINS1E_23Sm100TmaWarpSpecializedILi4ELi2ELi16ELb1ELb0EEEJSI_NS5_IJNST_ISF_SC_EENST_ISH_SC_EEEEESJ_SK_SJ_SK_NS1E_6fusion15FusionCallbacksIS1I_NS1M_17LinearCombinationISJ_fSJ_fLNS_15FloatRoundStyleE2EEESI_S1L_JEEENS4_5SM1004TMEM4LOAD26SM100_TMEM_LOAD_16dp256b4xENS4_13SM90_TMA_LOADES1B_NS4_17SM75_U32x4_LDSM_NENS4_14SM90_TMA_STOREES1B_NS4_17SM90_U32x4_STSM_NENS4_39AutoVectorizingCopyWithAssumedAlignmentILi128EEEEEEvvEEEEvNT_6ParamsE,"",@"SHT_CUDA_INFO"
	.sectionflags	@""
	.align	4


	//----- nvinfo : EIATTR_CUDA_API_VERSION
	.align		4
        /*0000*/ 	.byte	0x04, 0x37
        /*0002*/ 	.short	(.L_31 - .L_30)
.L_30:
        /*0004*/ 	.word	0x00000082


	//----- nvinfo : EIATTR_KPARAM_INFO
	.align		4
.L_31:
        /*0008*/ 	.byte	0x04, 0x17
        /*000a*/ 	.short	(.L_33 - .L_32)
.L_32:
        /*000c*/ 	.word	0x00000000
        /*0010*/ 	.short	0x0000
        /*0012*/ 	.short	0x0000
        /*0014*/ 	.byte	0x00, 0xf0, 0x01, 0x20


	//----- nvinfo : EIATTR_AT_ENTRY_FRAGMENTS
	.align		4
.L_33:
        /*0018*/ 	.byte	0x04, 0x4f
        /*001a*/ 	.short	(.L_35 - .L_34)


	//   ....[0]....
.L_34:
        /*001c*/ 	.word	0x00000006


	//----- nvinfo : EIATTR_RESERVED_SMEM_USED
	.align		4
.L_35:
        /*0020*/ 	.byte	0x01, 0x41
	.zero		2


	//----- nvinfo : EIATTR_SPARSE_MMA_MASK
	.align		4
        /*0024*/ 	.byte	0x03, 0x50
        /*0026*/ 	.short	0x0000


	//----- nvinfo : EIATTR_TCGEN05_1CTA_USED
	.align		4
        /*0028*/ 	.byte	0x01, 0x51
	.zero		2


	//----- nvinfo : EIATTR_MAXREG_COUNT
	.align		4
        /*002c*/ 	.byte	0x03, 0x1b
        /*002e*/ 	.short	0x00ff


	//----- nvinfo : EIATTR_NUM_BARRIERS
	.align		4
        /*0030*/ 	.byte	0x02, 0x4c
        /*0032*/ 	.byte	0x07
	.zero		1


	//----- nvinfo : EIATTR_EXTERNS
	.align		4
        /*0034*/ 	.byte	0x04, 0x0f
        /*0036*/ 	.short	(.L_37 - .L_36)


	//   ....[0]....
	.align		4
.L_36:
        /*0038*/ 	.word	index@(__assertfail)


	//----- nvinfo : EIATTR_MERCURY_ISA_VERSION
	.align		4
.L_37:
        /*003c*/ 	.byte	0x03, 0x5f
        /*003e*/ 	.short	0x0101


	//----- nvinfo : EIATTR_INT_WARP_WIDE_INSTR_OFFSETS
	.align		4
        /*0040*/ 	.byte	0x04, 0x31
        /*0042*/ 	.short	(.L_39 - .L_38)


	//   ....[0]....
.L_38:
        /*0044*/ 	.word	0x00003d40


	//   ....[1]....
        /*0048*/ 	.word	0x00003d70


	//   ....[2]....
        /*004c*/ 	.word	0x00003d90


	//   ....[3]....
        /*0050*/ 	.word	0x00004910


	//   ....[4]....
        /*0054*/ 	.word	0x00004980


	//   ....[5]....
        /*0058*/ 	.word	0x00004a50


	//   ....[6]....
        /*005c*/ 	.word	0x00004ad0


	//   ....[7]....
        /*0060*/ 	.word	0x00004bc0


	//   ....[8]....
        /*0064*/ 	.word	0x00004c40


	//   ....[9]....
        /*0068*/ 	.word	0x00004d20


	//   ....[10]....
        /*006c*/ 	.word	0x00004dd0


	//----- nvinfo : EIATTR_COOP_GROUP_MASK_REGIDS
	.align		4
.L_39:
        /*0070*/ 	.byte	0x04, 0x29
        /*0072*/ 	.short	(.L_41 - .L_40)


	//   ....[0]....
.L_40:
        /*0074*/ 	.word	0xffffffff


	//   ....[1]....
        /*0078*/ 	.word	0xffffffff


	//   ....[2]....
        /*007c*/ 	.word	0xffffffff


	//   ....[3]....
        /*0080*/ 	.word	0xffffffff


	//   ....[4]....
        /*0084*/ 	.word	0xffffffff


	//   ....[5]....
        /*0088*/ 	.word	0xffffffff


	//   ....[6]....
        /*008c*/ 	.word	0xffffffff


	//   ....[7]....
        /*0090*/ 	.word	0xffffffff


	//   ....[8]....
        /*0094*/ 	.word	0xffffffff


	//   ....[9]....
        /*0098*/ 	.word	0xffffffff


	//   ....[10]....
        /*009c*/ 	.word	0xffffffff


	//   ....[11]....
        /*00a0*/ 	.word	0xffffffff


	//   ....[12]....
        /*00a4*/ 	.word	0xffffffff


	//   ....[13]....
        /*00a8*/ 	.word	0xffffffff


	//----- nvinfo : EIATTR_COOP_GROUP_INSTR_OFFSETS
	.align		4
.L_41:
        /*00ac*/ 	.byte	0x04, 0x28
        /*00ae*/ 	.short	(.L_43 - .L_42)


	//   ....[0]....
.L_42:
        /*00b0*/ 	.word	0x00000080


	//   ....[1]....
        /*00b4*/ 	.word	0x000004f0


	//   ....[2]....
        /*00b8*/ 	.word	0x00000680


	//   ....[3]....
        /*00bc*/ 	.word	0x00000820


	//   ....[4]....
        /*00c0*/ 	.word	0x00000920


	//   ....[5]....
        /*00c4*/ 	.word	0x00000a90


	//   ....[6]....
        /*00c8*/ 	.word	0x00000c30


	//   ....[7]....
        /*00cc*/ 	.word	0x00000de0


	//   ....[8]....
        /*00d0*/ 	.word	0x000021b0


	//   ....[9]....
        /*00d4*/ 	.word	0x00003010


	//   ....[10]....
        /*00d8*/ 	.word	0x00003220


	//   ....[11]....
        /*00dc*/ 	.word	0x00003250


	//   ....[12]....
        /*00e0*/ 	.word	0x00003c20


	//   ....[13]....
        /*00e4*/ 	.word	0x00003e50


	//----- nvinfo : EIATTR_VRC_CTA_INIT_COUNT
	.align		4
.L_43:
        /*00e8*/ 	.byte	0x02, 0x4a
        /*00ea*/ 	.byte	0x80
	.zero		1


	//----- nvinfo : EIATTR_SYSCALL_OFFSETS
	.align		4
        /*00ec*/ 	.byte	0x04, 0x46
        /*00ee*/ 	.short	(.L_45 - .L_44)


	//   ....[0]....
.L_44:
        /*00f0*/ 	.word	0x00005a60


	//   ....[1]....
        /*00f4*/ 	.word	0x00005b50


	//   ....[2]....
        /*00f8*/ 	.word	0x000062e0


	//   ....[3]....
        /*00fc*/ 	.word	0x00006b90


	//   ....[4]....
        /*0100*/ 	.word	0x00007420


	//   ....[5]....
        /*0104*/ 	.word	0x00007ca0


	//----- nvinfo : EIATTR_MBARRIER_INSTR_OFFSETS
	.align		4
.L_45:
        /*0108*/ 	.byte	0x04, 0x39
        /*010a*/ 	.short	(.L_47 - .L_46)


	//   ....[0]....
.L_46:
        /*010c*/ 	.word	0x00000610
        /*0110*/ 	.word	0x000000ff
        /*0114*/ 	.word	0x00000000
        /*0118*/ 	.short	0x0100
        /*011a*/ 	.byte	0x04
	.zero		1


	//   ....[1]....
        /*011c*/ 	.word	0x00000620
        /*0120*/ 	.word	0x000000ff
        /*0124*/ 	.word	0x00000018
        /*0128*/ 	.short	0x0100
        /*012a*/ 	.byte	0x04
	.zero		1


	//   ....[2]....
        /*012c*/ 	.word	0x00000630
        /*0130*/ 	.word	0x000000ff
        /*0134*/ 	.word	0x00000008
        /*0138*/ 	.short	0x0100
        /*013a*/ 	.byte	0x04
	.zero		1


	//   ....[3]....
        /*013c*/ 	.word	0x00000640
        /*0140*/ 	.word	0x000000ff
        /*0144*/ 	.word	0x00000020
        /*0148*/ 	.short	0x0100
        /*014a*/ 	.byte	0x04
	.zero		1


	//   ....[4]....
        /*014c*/ 	.word	0x00000650
        /*0150*/ 	.word	0x000000ff
        /*0154*/ 	.word	0x00000010
        /*0158*/ 	.short	0x0100
        /*015a*/ 	.byte	0x04
	.zero		1


	//   ....[5]....
        /*015c*/ 	.word	0x00000660
        /*0160*/ 	.word	0x000000ff
        /*0164*/ 	.word	0x00000028
        /*0168*/ 	.short	0x0100
        /*016a*/ 	.byte	0x04
	.zero		1


	//   ....[6]....
        /*016c*/ 	.word	0x00000790
        /*0170*/ 	.word	0x000000ff
        /*0174*/ 	.word	0x00000030
        /*0178*/ 	.short	0x0100
        /*017a*/ 	.byte	0x04
	.zero		1


	//   ....[7]....
        /*017c*/ 	.word	0x000007a0
        /*0180*/ 	.word	0x000000ff
        /*0184*/ 	.word	0x00000050
        /*0188*/ 	.short	0x0100
        /*018a*/ 	.byte	0x04
	.zero		1


	//   ....[8]....
        /*018c*/ 	.word	0x000007b0
        /*0190*/ 	.word	0x000000ff
        /*0194*/ 	.word	0x00000038
        /*0198*/ 	.short	0x0100
        /*019a*/ 	.byte	0x04
	.zero		1


	//   ....[9]....
        /*019c*/ 	.word	0x000007c0
        /*01a0*/ 	.word	0x000000ff
        /*01a4*/ 	.word	0x00000058
        /*01a8*/ 	.short	0x0100
        /*01aa*/ 	.byte	0x04
	.zero		1


	//   ....[10]....
        /*01ac*/ 	.word	0x000007d0
        /*01b0*/ 	.word	0x000000ff
        /*01b4*/ 	.word	0x00000040
        /*01b8*/ 	.short	0x0100
        /*01ba*/ 	.byte	0x04
	.zero		1


	//   ....[11]....
        /*01bc*/ 	.word	0x000007e0
        /*01c0*/ 	.word	0x000000ff
        /*01c4*/ 	.word	0x00000060
        /*01c8*/ 	.short	0x0100
        /*01ca*/ 	.byte	0x04
	.zero		1


	//   ....[12]....
        /*01cc*/ 	.word	0x000007f0
        /*01d0*/ 	.word	0x000000ff
        /*01d4*/ 	.word	0x00000048
        /*01d8*/ 	.short	0x0100
        /*01da*/ 	.byte	0x04
	.zero		1


	//   ....[13]....
        /*01dc*/ 	.word	0x00000800
        /*01e0*/ 	.word	0x000000ff
        /*01e4*/ 	.word	0x00000068
        /*01e8*/ 	.short	0x0100
        /*01ea*/ 	.byte	0x04
	.zero		1


	//   ....[14]....
        /*01ec*/ 	.word	0x000008f0
        /*01f0*/ 	.word	0x000000ff
        /*01f4*/ 	.word	0x00000070
        /*01f8*/ 	.short	0x0100
        /*01fa*/ 	.byte	0x06
	.zero		1


	//   ....[15]....
        /*01fc*/ 	.word	0x00000900
        /*0200*/ 	.word	0x000000ff
        /*0204*/ 	.word	0x00000078
        /*0208*/ 	.short	0x0100
        /*020a*/ 	.byte	0x06
	.zero		1


	//   ....[16]....
        /*020c*/ 	.word	0x00000a40
        /*0210*/ 	.word	0x000000ff
        /*0214*/ 	.word	0x00000080
        /*0218*/ 	.short	0x0100
        /*021a*/ 	.byte	0x06
	.zero		1


	//   ....[17]....
        /*021c*/ 	.word	0x00000a50
        /*0220*/ 	.word	0x000000ff
        /*0224*/ 	.word	0x00000090
        /*0228*/ 	.short	0x0100
        /*022a*/ 	.byte	0x06
	.zero		1


	//   ....[18]....
        /*022c*/ 	.word	0x00000a60
        /*0230*/ 	.word	0x000000ff
        /*0234*/ 	.word	0x00000088
        /*0238*/ 	.short	0x0100
        /*023a*/ 	.byte	0x06
	.zero		1


	//   ....[19]....
        /*023c*/ 	.word	0x00000a70
        /*0240*/ 	.word	0x000000ff
        /*0244*/ 	.word	0x00000098
        /*0248*/ 	.short	0x0100
        /*024a*/ 	.byte	0x06
	.zero		1


	//   ....[20]....
        /*024c*/ 	.word	0x00000ba0
        /*0250*/ 	.word	0x000000ff
        /*0254*/ 	.word	0x000000a0
        /*0258*/ 	.short	0x0100
        /*025a*/ 	.byte	0x04
	.zero		1


	//   ....[21]....
        /*025c*/ 	.word	0x00000bb0
        /*0260*/ 	.word	0x000000ff
        /*0264*/ 	.word	0x000000c0
        /*0268*/ 	.short	0x0100
        /*026a*/ 	.byte	0x04
	.zero		1


	//   ....[22]....
        /*026c*/ 	.word	0x00000bc0
        /*0270*/ 	.word	0x000000ff
        /*0274*/ 	.word	0x000000a8
        /*0278*/ 	.short	0x0100
        /*027a*/ 	.byte	0x04
	.zero		1


	//   ....[23]....
        /*027c*/ 	.word	0x00000bd0
        /*0280*/ 	.word	0x000000ff
        /*0284*/ 	.word	0x000000c8
        /*0288*/ 	.short	0x0100
        /*028a*/ 	.byte	0x04
	.zero		1


	//   ....[24]....
        /*028c*/ 	.word	0x00000be0
        /*0290*/ 	.word	0x000000ff
        /*0294*/ 	.word	0x000000b0
        /*0298*/ 	.short	0x0100
        /*029a*/ 	.byte	0x04
	.zero		1


	//   ....[25]....
        /*029c*/ 	.word	0x00000bf0
        /*02a0*/ 	.word	0x000000ff
        /*02a4*/ 	.word	0x000000d0
        /*02a8*/ 	.short	0x0100
        /*02aa*/ 	.byte	0x04
	.zero		1


	//   ....[26]....
        /*02ac*/ 	.word	0x00000c00
        /*02b0*/ 	.word	0x000000ff
        /*02b4*/ 	.word	0x000000b8
        /*02b8*/ 	.short	0x0100
        /*02ba*/ 	.byte	0x04
	.zero		1


	//   ....[27]....
        /*02bc*/ 	.word	0x00000c10
        /*02c0*/ 	.word	0x000000ff
        /*02c4*/ 	.word	0x000000d8
        /*02c8*/ 	.short	0x0100
        /*02ca*/ 	.byte	0x04
	.zero		1


	//   ....[28]....
        /*02cc*/ 	.word	0x00000d00
        /*02d0*/ 	.word	0x000000ff
        /*02d4*/ 	.word	0x000000e0
        /*02d8*/ 	.short	0x0100
        /*02da*/ 	.byte	0x04
	.zero		1


	//   ....[29]....
        /*02dc*/ 	.word	0x00000d10
        /*02e0*/ 	.word	0x000000ff
        /*02e4*/ 	.word	0x000000f0
        /*02e8*/ 	.short	0x0100
        /*02ea*/ 	.byte	0x04
	.zero		1


	//   ....[30]....
        /*02ec*/ 	.word	0x00000d20
        /*02f0*/ 	.word	0x000000ff
        /*02f4*/ 	.word	0x000000e8
        /*02f8*/ 	.short	0x0100
        /*02fa*/ 	.byte	0x04
	.zero		1


	//   ....[31]....
        /*02fc*/ 	.word	0x00000d30
        /*0300*/ 	.word	0x000000ff
        /*0304*/ 	.word	0x000000f8
        /*0308*/ 	.short	0x0100
        /*030a*/ 	.byte	0x04
	.zero		1


	//   ....[32]....
        /*030c*/ 	.word	0x00001a20
        /*0310*/ 	.word	0x00000000
        /*0314*/ 	.word	0x000000f0
        /*0318*/ 	.short	0x010a
        /*031a*/ 	.byte	0xff
	.zero		1


	//   ....[33]....
        /*031c*/ 	.word	0x00001a50
        /*0320*/ 	.word	0x00000000
        /*0324*/ 	.word	0x000000e0
        /*0328*/ 	.short	0x0101
        /*032a*/ 	.byte	0xff
	.zero		1


	//   ....[34]....
        /*032c*/ 	.word	0x00001b00
        /*0330*/ 	.word	0x000000ff
        /*0334*/ 	.word	0x00000018
        /*0338*/ 	.short	0x010a
        /*033a*/ 	.byte	0x04
	.zero		1


	//   ....[35]....
        /*033c*/ 	.word	0x00001b90
        /*0340*/ 	.word	0x000000ff
        /*0344*/ 	.word	0x00000018
        /*0348*/ 	.short	0x010a
        /*034a*/ 	.byte	0x21
	.zero		1


	//   ....[36]....
        /*034c*/ 	.word	0x00001d20
        /*0350*/ 	.word	0x000000ff
        /*0354*/ 	.word	0x00000018
        /*0358*/ 	.short	0x010a
        /*035a*/ 	.byte	0x05
	.zero		1


	//   ....[37]....
        /*035c*/ 	.word	0x00001e70
        /*0360*/ 	.word	0x000000ff
        /*0364*/ 	.word	0x00000078
        /*0368*/ 	.short	0x0101
        /*036a*/ 	.byte	0x15
	.zero		1


	//   ....[38]....
        /*036c*/ 	.word	0x00001e90
        /*0370*/ 	.word	0x000000ff
        /*0374*/ 	.word	0x00000018
        /*0378*/ 	.short	0x010a
        /*037a*/ 	.byte	0x04
	.zero		1


	//   ....[39]....
        /*037c*/ 	.word	0x00001f10
        /*0380*/ 	.word	0x000000ff
        /*0384*/ 	.word	0x00000018
        /*0388*/ 	.short	0x010a
        /*038a*/ 	.byte	0x11
	.zero		1


	//   ....[40]....
        /*038c*/ 	.word	0x000020a0
        /*0390*/ 	.word	0x000000ff
        /*0394*/ 	.word	0x00000018
        /*0398*/ 	.short	0x010a
        /*039a*/ 	.byte	0x05
	.zero		1


	//   ....[41]....
        /*039c*/ 	.word	0x000021e0
        /*03a0*/ 	.word	0x00000003
        /*03a4*/ 	.word	0x00000080
        /*03a8*/ 	.short	0x010a
        /*03aa*/ 	.byte	0xff
	.zero		1


	//   ....[42]....
        /*03ac*/ 	.word	0x00002330
        /*03b0*/ 	.word	0x00000000
        /*03b4*/ 	.word	0x00000000
        /*03b8*/ 	.short	0x0101
        /*03ba*/ 	.byte	0xff
	.zero		1


	//   ....[43]....
        /*03bc*/ 	.word	0x000028f0
        /*03c0*/ 	.word	0x000000ff
        /*03c4*/ 	.word	0x00000000
        /*03c8*/ 	.short	0x010a
        /*03ca*/ 	.byte	0x04
	.zero		1


	//   ....[44]....
        /*03cc*/ 	.word	0x00002980
        /*03d0*/ 	.word	0x000000ff
        /*03d4*/ 	.word	0x00000000
        /*03d8*/ 	.short	0x010a
        /*03da*/ 	.byte	0x05
	.zero		1


	//   ....[45]....
        /*03dc*/ 	.word	0x00002a20
        /*03e0*/ 	.word	0x00000000
        /*03e4*/ 	.word	0x00000000
        /*03e8*/ 	.short	0x010a
        /*03ea*/ 	.byte	0xff
	.zero		1


	//   ....[46]....
        /*03ec*/ 	.word	0x00002b60
        /*03f0*/ 	.word	0x00000002
        /*03f4*/ 	.word	0x000000e0
        /*03f8*/ 	.short	0x010a
        /*03fa*/ 	.byte	0xff
	.zero		1


	//   ....[47]....
        /*03fc*/ 	.word	0x00002bd0
        /*0400*/ 	.word	0x00000002
        /*0404*/ 	.word	0x00000000
        /*0408*/ 	.short	0x0101
        /*040a*/ 	.byte	0xff
	.zero		1


	//   ....[48]....
        /*040c*/ 	.word	0x00002bf0
        /*0410*/ 	.word	0x000000ff
        /*0414*/ 	.word	0x00000090
        /*0418*/ 	.short	0x010a
        /*041a*/ 	.byte	0x04
	.zero		1


	//   ....[49]....
        /*041c*/ 	.word	0x00002d10
        /*0420*/ 	.word	0x00000002
        /*0424*/ 	.word	0x00000080
        /*0428*/ 	.short	0x010a
        /*042a*/ 	.byte	0xff
	.zero		1


	//   ....[50]....
        /*042c*/ 	.word	0x00002e10
        /*0430*/ 	.word	0x00000002
        /*0434*/ 	.word	0x00000000
        /*0438*/ 	.short	0x0101
        /*043a*/ 	.byte	0xff
	.zero		1


	//   ....[51]....
        /*043c*/ 	.word	0x00002ea0
        /*0440*/ 	.word	0x000000ff
        /*0444*/ 	.word	0x00000090
        /*0448*/ 	.short	0x0106
        /*044a*/ 	.byte	0x04
	.zero		1


	//   ....[52]....
        /*044c*/ 	.word	0x00002ec0
        /*0450*/ 	.word	0x000000ff
        /*0454*/ 	.word	0x00000090
        /*0458*/ 	.short	0x010a
        /*045a*/ 	.byte	0x04
	.zero		1


	//   ....[53]....
        /*045c*/ 	.word	0x00002f50
        /*0460*/ 	.word	0x000000ff
        /*0464*/ 	.word	0x00000090
        /*0468*/ 	.short	0x0106
        /*046a*/ 	.byte	0x07
	.zero		1


	//   ....[54]....
        /*046c*/ 	.word	0x00002f90
        /*0470*/ 	.word	0x00000000
        /*0474*/ 	.word	0x00000090
        /*0478*/ 	.short	0x010a
        /*047a*/ 	.byte	0xff
	.zero		1


	//   ....[55]....
        /*047c*/ 	.word	0x000034b0
        /*0480*/ 	.word	0x00000000
        /*0484*/ 	.word	0x00000080
        /*0488*/ 	.short	0x010a
        /*048a*/ 	.byte	0xff
	.zero		1


	//   ....[56]....
        /*048c*/ 	.word	0x000035b0
        /*0490*/ 	.word	0x00000003
        /*0494*/ 	.word	0x00000000
        /*0498*/ 	.short	0x0101
        /*049a*/ 	.byte	0xff
	.zero		1


	//   ....[57]....
        /*049c*/ 	.word	0x000035c0
        /*04a0*/ 	.word	0x000000ff
        /*04a4*/ 	.word	0x00000000
        /*04a8*/ 	.short	0x010a
        /*04aa*/ 	.byte	0x04
	.zero		1


	//   ....[58]....
        /*04ac*/ 	.word	0x00003640
        /*04b0*/ 	.word	0x000000ff
        /*04b4*/ 	.word	0x000000c0
        /*04b8*/ 	.short	0x010a
        /*04ba*/ 	.byte	0x17
	.zero		1


	//   ....[59]....
        /*04bc*/ 	.word	0x00003720
        /*04c0*/ 	.word	0x000000ff
        /*04c4*/ 	.word	0x00000000
        /*04c8*/ 	.short	0x010a
        /*04ca*/ 	.byte	0x05
	.zero		1


	//   ....[60]....
        /*04cc*/ 	.word	0x00003860
        /*04d0*/ 	.word	0x000000ff
        /*04d4*/ 	.word	0x00000000
        /*04d8*/ 	.short	0x010a
        /*04da*/ 	.byte	0x04
	.zero		1


	//   ....[61]....
        /*04dc*/ 	.word	0x00003a50
        /*04e0*/ 	.word	0x000000ff
        /*04e4*/ 	.word	0x00000000
        /*04e8*/ 	.short	0x010a
        /*04ea*/ 	.byte	0x04
	.zero		1


	//   ....[62]....
        /*04ec*/ 	.word	0x00003ae0
        /*04f0*/ 	.word	0x000000ff
        /*04f4*/ 	.word	0x00000000
        /*04f8*/ 	.short	0x010a
        /*04fa*/ 	.byte	0x05
	.zero		1


	//   ....[63]....
        /*04fc*/ 	.word	0x00003b70
        /*0500*/ 	.word	0x000000ff
        /*0504*/ 	.word	0x00000000
        /*0508*/ 	.short	0x010a
        /*050a*/ 	.byte	0x05
	.zero		1


	//   ....[64]....
        /*050c*/ 	.word	0x00003c00
        /*0510*/ 	.word	0x000000ff
        /*0514*/ 	.word	0x00000000
        /*0518*/ 	.short	0x010a
        /*051a*/ 	.byte	0x04
	.zero		1


	//   ....[65]....
        /*051c*/ 	.word	0x00004110
        /*0520*/ 	.word	0x0000000c
        /*0524*/ 	.word	0x00000080
        /*0528*/ 	.short	0x010a
        /*052a*/ 	.byte	0xff
	.zero		1


	//   ....[66]....
        /*052c*/ 	.word	0x00004280
        /*0530*/ 	.word	0x00000000
        /*0534*/ 	.word	0x00000000
        /*0538*/ 	.short	0x0101
        /*053a*/ 	.byte	0xff
	.zero		1


	//   ....[67]....
        /*053c*/ 	.word	0x00004710
        /*0540*/ 	.word	0x000000ff
        /*0544*/ 	.word	0x00000078
        /*0548*/ 	.short	0x010a
        /*054a*/ 	.byte	0x15
	.zero		1


	//   ....[68]....
        /*054c*/ 	.word	0x00004890
        /*0550*/ 	.word	0x000000ff
        /*0554*/ 	.word	0x00000050
        /*0558*/ 	.short	0x010a
        /*055a*/ 	.byte	0x15
	.zero		1


	//   ....[69]....
        /*055c*/ 	.word	0x00004a00
        /*0560*/ 	.word	0x000000ff
        /*0564*/ 	.word	0x00000030
        /*0568*/ 	.short	0x010b
        /*056a*/ 	.byte	0x15
	.zero		1


	//   ....[70]....
        /*056c*/ 	.word	0x00004a10
        /*0570*/ 	.word	0x000000ff
        /*0574*/ 	.word	0x00000000
        /*0578*/ 	.short	0x0101
        /*057a*/ 	.byte	0x28
	.zero		1


	//   ....[71]....
        /*057c*/ 	.word	0x00004a20
        /*0580*/ 	.word	0x000000ff
        /*0584*/ 	.word	0x00000058
        /*0588*/ 	.short	0x010a
        /*058a*/ 	.byte	0x15
	.zero		1


	//   ....[72]....
        /*058c*/ 	.word	0x00004b70
        /*0590*/ 	.word	0x000000ff
        /*0594*/ 	.word	0x00000038
        /*0598*/ 	.short	0x010b
        /*059a*/ 	.byte	0x15
	.zero		1


	//   ....[73]....
        /*059c*/ 	.word	0x00004b80
        /*05a0*/ 	.word	0x000000ff
        /*05a4*/ 	.word	0x00000000
        /*05a8*/ 	.short	0x0101
        /*05aa*/ 	.byte	0x27
	.zero		1


	//   ....[74]....
        /*05ac*/ 	.word	0x00004b90
        /*05b0*/ 	.word	0x000000ff
        /*05b4*/ 	.word	0x00000060
        /*05b8*/ 	.short	0x010a
        /*05ba*/ 	.byte	0x15
	.zero		1


	//   ....[75]....
        /*05bc*/ 	.word	0x00004cd0
        /*05c0*/ 	.word	0x000000ff
        /*05c4*/ 	.word	0x00000040
        /*05c8*/ 	.short	0x010b
        /*05ca*/ 	.byte	0x15
	.zero		1


	//   ....[76]....
        /*05cc*/ 	.word	0x00004ce0
        /*05d0*/ 	.word	0x000000ff
        /*05d4*/ 	.word	0x00000000
        /*05d8*/ 	.short	0x0101
        /*05da*/ 	.byte	0x26
	.zero		1


	//   ....[77]....
        /*05dc*/ 	.word	0x00004cf0
        /*05e0*/ 	.word	0x000000ff
        /*05e4*/ 	.word	0x00000068
        /*05e8*/ 	.short	0x010a
        /*05ea*/ 	.byte	0x15
	.zero		1


	//   ....[78]....
        /*05ec*/ 	.word	0x00004ef0
        /*05f0*/ 	.word	0x000000ff
        /*05f4*/ 	.word	0x00000048
        /*05f8*/ 	.short	0x010b
        /*05fa*/ 	.byte	0x15
	.zero		1


	//   ....[79]....
        /*05fc*/ 	.word	0x00004f00
        /*0600*/ 	.word	0x000000ff
        /*0604*/ 	.word	0x00000000
        /*0608*/ 	.short	0x0101
        /*060a*/ 	.byte	0x25
	.zero		1


	//   ....[80]....
        /*060c*/ 	.word	0x00004f30
        /*0610*/ 	.word	0x000000ff
        /*0614*/ 	.word	0x00000050
        /*0618*/ 	.short	0x010a
        /*061a*/ 	.byte	0x15
	.zero		1


	//   ....[81]....
        /*061c*/ 	.word	0x00004f50
        /*0620*/ 	.word	0x000000ff
        /*0624*/ 	.word	0x00000058
        /*0628*/ 	.short	0x010a
        /*062a*/ 	.byte	0x15
	.zero		1


	//   ....[82]....
        /*062c*/ 	.word	0x00004f70
        /*0630*/ 	.word	0x000000ff
        /*0634*/ 	.word	0x00000060
        /*0638*/ 	.short	0x010a
        /*063a*/ 	.byte	0x15
	.zero		1


	//   ....[83]....
        /*063c*/ 	.word	0x00004fb0
        /*0640*/ 	.word	0x00000000
        /*0644*/ 	.word	0x00000068
        /*0648*/ 	.short	0x010a
        /*064a*/ 	.byte	0xff
	.zero		1


	//   ....[84]....
        /*064c*/ 	.word	0x000052f0
        /*0650*/ 	.word	0x00000003
        /*0654*/ 	.word	0x00000080
        /*0658*/ 	.short	0x010a
        /*065a*/ 	.byte	0xff
	.zero		1


	//   ....[85]....
        /*065c*/ 	.word	0x00005470
        /*0660*/ 	.word	0x00000000
        /*0664*/ 	.word	0x00000000
        /*0668*/ 	.short	0x0101
        /*066a*/ 	.byte	0xff
	.zero		1


	//   ....[86]....
        /*066c*/ 	.word	0x00005f90
        /*0670*/ 	.word	0x000000ff
        /*0674*/ 	.word	0x00000030
        /*0678*/ 	.short	0x010a
        /*067a*/ 	.byte	0x2c
	.zero		1


	//   ....[87]....
        /*067c*/ 	.word	0x00005fd0
        /*0680*/ 	.word	0x0000001a
        /*0684*/ 	.word	0x000000a0
        /*0688*/ 	.short	0x010a
        /*068a*/ 	.byte	0xff
	.zero		1


	//   ....[88]....
        /*068c*/ 	.word	0x000060e0
        /*0690*/ 	.word	0x000000ff
        /*0694*/ 	.word	0x00000030
        /*0698*/ 	.short	0x010a
        /*069a*/ 	.byte	0x2c
	.zero		1


	//   ....[89]....
        /*069c*/ 	.word	0x000061c0
        /*06a0*/ 	.word	0x0000001a
        /*06a4*/ 	.word	0x000000a0
        /*06a8*/ 	.short	0x010a
        /*06aa*/ 	.byte	0xff
	.zero		1


	//   ....[90]....
        /*06ac*/ 	.word	0x000068f0
        /*06b0*/ 	.word	0x00000000
        /*06b4*/ 	.word	0x00000000
        /*06b8*/ 	.short	0x0101
        /*06ba*/ 	.byte	0xff
	.zero		1


	//   ....[91]....
        /*06bc*/ 	.word	0x00006900
        /*06c0*/ 	.word	0x00000004
        /*06c4*/ 	.word	0x00000030
        /*06c8*/ 	.short	0x010a
        /*06ca*/ 	.byte	0xff
	.zero		1


	//   ....[92]....
        /*06cc*/ 	.word	0x000069c0
        /*06d0*/ 	.word	0x00000004
        /*06d4*/ 	.word	0x00000030
        /*06d8*/ 	.short	0x010a
        /*06da*/ 	.byte	0xff
	.zero		1


	//   ....[93]....
        /*06dc*/ 	.word	0x00007180
        /*06e0*/ 	.word	0x00000000
        /*06e4*/ 	.word	0x00000000
        /*06e8*/ 	.short	0x0101
        /*06ea*/ 	.byte	0xff
	.zero		1


	//   ....[94]....
        /*06ec*/ 	.word	0x000071a0
        /*06f0*/ 	.word	0x00000002
        /*06f4*/ 	.word	0x00000030
        /*06f8*/ 	.short	0x010a
        /*06fa*/ 	.byte	0xff
	.zero		1


	//   ....[95]....
        /*06fc*/ 	.word	0x00007250
        /*0700*/ 	.word	0x00000002
        /*0704*/ 	.word	0x00000030
        /*0708*/ 	.short	0x010a
        /*070a*/ 	.byte	0xff
	.zero		1


	//   ....[96]....
        /*070c*/ 	.word	0x00007a00
        /*0710*/ 	.word	0x00000000
        /*0714*/ 	.word	0x00000000
        /*0718*/ 	.short	0x0101
        /*071a*/ 	.byte	0xff
	.zero		1


	//   ....[97]....
        /*071c*/ 	.word	0x00007a20
        /*0720*/ 	.word	0x00000003
        /*0724*/ 	.word	0x00000030
        /*0728*/ 	.short	0x010a
        /*072a*/ 	.byte	0xff
	.zero		1


	//   ....[98]....
        /*072c*/ 	.word	0x00007ad0
        /*0730*/ 	.word	0x00000003
        /*0734*/ 	.word	0x00000030
        /*0738*/ 	.short	0x010a
        /*073a*/ 	.byte	0xff
	.zero		1


	//   ....[99]....
        /*073c*/ 	.word	0x00007ee0
        /*0740*/ 	.word	0x000000ff
        /*0744*/ 	.word	0x00000000
        /*0748*/ 	.short	0x0101
        /*074a*/ 	.byte	0x04
	.zero		1


	//   ....[100]....
        /*074c*/ 	.word	0x000082f0
        /*0750*/ 	.word	0x00000000
        /*0754*/ 	.word	0x00000000
        /*0758*/ 	.short	0x0101
        /*075a*/ 	.byte	0xff
	.zero		1


	//   ....[101]....
        /*075c*/ 	.word	0x000085a0
        /*0760*/ 	.word	0x000000ff
        /*0764*/ 	.word	0x00000000
        /*0768*/ 	.short	0x0101
        /*076a*/ 	.byte	0x04
	.zero		1


	//   ....[102]....
        /*076c*/ 	.word	0x000085c0
        /*0770*/ 	.word	0x00000000
        /*0774*/ 	.word	0x000000f0
        /*0778*/ 	.short	0x010a
        /*077a*/ 	.byte	0xff
	.zero		1


	//   ....[103]....
        /*077c*/ 	.word	0x00008620
        /*0780*/ 	.word	0x00000000
        /*0784*/ 	.word	0x00000018
        /*0788*/ 	.short	0x010a
        /*078a*/ 	.byte	0xff
	.zero		1


	//   ....[104]....
        /*078c*/ 	.word	0x00008680
        /*0790*/ 	.word	0x00000000
        /*0794*/ 	.word	0x00000018
        /*0798*/ 	.short	0x010a
        /*079a*/ 	.byte	0xff
	.zero		1


	//   ....[105]....
        /*079c*/ 	.word	0x000086d0
        /*07a0*/ 	.word	0x00000003
        /*07a4*/ 	.word	0x00000080
        /*07a8*/ 	.short	0x010a
        /*07aa*/ 	.byte	0xff
	.zero		1


	//   ....[106]....
        /*07ac*/ 	.word	0x00008730
        /*07b0*/ 	.word	0x00000000
        /*07b4*/ 	.word	0x00000000
        /*07b8*/ 	.short	0x010a
        /*07ba*/ 	.byte	0xff
	.zero		1


	//   ....[107]....
        /*07bc*/ 	.word	0x00008790
        /*07c0*/ 	.word	0x00000000
        /*07c4*/ 	.word	0x00000000
        /*07c8*/ 	.short	0x010a
        /*07ca*/ 	.byte	0xff
	.zero		1


	//   ....[108]....
        /*07cc*/ 	.word	0x000087e0
        /*07d0*/ 	.word	0x00000002
        /*07d4*/ 	.word	0x000000e0
        /*07d8*/ 	.short	0x010a
        /*07da*/ 	.byte	0xff
	.zero		1


	//   ....[109]....
        /*07dc*/ 	.word	0x00008840
        /*07e0*/ 	.word	0x00000002
        /*07e4*/ 	.word	0x00000090
        /*07e8*/ 	.short	0x010a
        /*07ea*/ 	.byte	0xff
	.zero		1


	//   ....[110]....
        /*07ec*/ 	.word	0x00008890
        /*07f0*/ 	.word	0x00000002
        /*07f4*/ 	.word	0x00000080
        /*07f8*/ 	.short	0x010a
        /*07fa*/ 	.byte	0xff
	.zero		1


	//   ....[111]....
        /*07fc*/ 	.word	0x000088f0
        /*0800*/ 	.word	0x00000000
        /*0804*/ 	.word	0x00000090
        /*0808*/ 	.short	0x010a
        /*080a*/ 	.byte	0xff
	.zero		1


	//   ....[112]....
        /*080c*/ 	.word	0x00008940
        /*0810*/ 	.word	0x00000000
        /*0814*/ 	.word	0x00000080
        /*0818*/ 	.short	0x010a
        /*081a*/ 	.byte	0xff
	.zero		1


	//   ....[113]....
        /*081c*/ 	.word	0x000089a0
        /*0820*/ 	.word	0x00000002
        /*0824*/ 	.word	0x000000c0
        /*0828*/ 	.short	0x010a
        /*082a*/ 	.byte	0xff
	.zero		1


	//   ....[114]....
        /*082c*/ 	.word	0x00008a00
        /*0830*/ 	.word	0x00000000
        /*0834*/ 	.word	0x00000000
        /*0838*/ 	.short	0x010a
        /*083a*/ 	.byte	0xff
	.zero		1


	//   ....[115]....
        /*083c*/ 	.word	0x00008a60
        /*0840*/ 	.word	0x00000000
        /*0844*/ 	.word	0x00000000
        /*0848*/ 	.short	0x010a
        /*084a*/ 	.byte	0xff
	.zero		1


	//   ....[116]....
        /*084c*/ 	.word	0x00008ac0
        /*0850*/ 	.word	0x00000000
        /*0854*/ 	.word	0x00000000
        /*0858*/ 	.short	0x010a
        /*085a*/ 	.byte	0xff
	.zero		1


	//   ....[117]....
        /*085c*/ 	.word	0x00008b20
        /*0860*/ 	.word	0x00000000
        /*0864*/ 	.word	0x00000000
        /*0868*/ 	.short	0x010a
        /*086a*/ 	.byte	0xff
	.zero		1


	//   ....[118]....
        /*086c*/ 	.word	0x00008b80
        /*0870*/ 	.word	0x00000000
        /*0874*/ 	.word	0x00000000
        /*0878*/ 	.short	0x010a
        /*087a*/ 	.byte	0xff
	.zero		1


	//   ....[119]....
        /*087c*/ 	.word	0x00008bd0
        /*0880*/ 	.word	0x0000000c
        /*0884*/ 	.word	0x00000080
        /*0888*/ 	.short	0x010a
        /*088a*/ 	.byte	0xff
	.zero		1


	//   ....[120]....
        /*088c*/ 	.word	0x00008c30
        /*0890*/ 	.word	0x00000000
        /*0894*/ 	.word	0x00000078
        /*0898*/ 	.short	0x010a
        /*089a*/ 	.byte	0xff
	.zero		1


	//   ....[121]....
        /*089c*/ 	.word	0x00008c90
        /*08a0*/ 	.word	0x00000000
        /*08a4*/ 	.word	0x00000050
        /*08a8*/ 	.short	0x010a
        /*08aa*/ 	.byte	0xff
	.zero		1


	//   ....[122]....
        /*08ac*/ 	.word	0x00008cf0
        /*08b0*/ 	.word	0x00000000
        /*08b4*/ 	.word	0x00000058
        /*08b8*/ 	.short	0x010a
        /*08ba*/ 	.byte	0xff
	.zero		1


	//   ....[123]....
        /*08bc*/ 	.word	0x00008d50
        /*08c0*/ 	.word	0x00000000
        /*08c4*/ 	.word	0x00000060
        /*08c8*/ 	.short	0x010a
        /*08ca*/ 	.byte	0xff
	.zero		1


	//   ....[124]....
        /*08cc*/ 	.word	0x00008db0
        /*08d0*/ 	.word	0x00000000
        /*08d4*/ 	.word	0x00000068
        /*08d8*/ 	.short	0x010a
        /*08da*/ 	.byte	0xff
	.zero		1


	//   ....[125]....
        /*08dc*/ 	.word	0x00008e10
        /*08e0*/ 	.word	0x00000000
        /*08e4*/ 	.word	0x00000050
        /*08e8*/ 	.short	0x010a
        /*08ea*/ 	.byte	0xff
	.zero		1


	//   ....[126]....
        /*08ec*/ 	.word	0x00008e70
        /*08f0*/ 	.word	0x00000000
        /*08f4*/ 	.word	0x00000058
        /*08f8*/ 	.short	0x010a
        /*08fa*/ 	.byte	0xff
	.zero		1


	//   ....[127]....
        /*08fc*/ 	.word	0x00008ed0
        /*0900*/ 	.word	0x00000000
        /*0904*/ 	.word	0x00000060
        /*0908*/ 	.short	0x010a
        /*090a*/ 	.byte	0xff
	.zero		1


	//   ....[128]....
        /*090c*/ 	.word	0x00008f20
        /*0910*/ 	.word	0x00000003
        /*0914*/ 	.word	0x00000080
        /*0918*/ 	.short	0x010a
        /*091a*/ 	.byte	0xff
	.zero		1


	//   ....[129]....
        /*091c*/ 	.word	0x00008f80
        /*0920*/ 	.word	0x00000000
        /*0924*/ 	.word	0x00000030
        /*0928*/ 	.short	0x010a
        /*092a*/ 	.byte	0xff
	.zero		1


	//   ....[130]....
        /*092c*/ 	.word	0x00008fd0
        /*0930*/ 	.word	0x0000001a
        /*0934*/ 	.word	0x000000a0
        /*0938*/ 	.short	0x010a
        /*093a*/ 	.byte	0xff
	.zero		1


	//   ....[131]....
        /*093c*/ 	.word	0x00009020
        /*0940*/ 	.word	0x00000004
        /*0944*/ 	.word	0x00000030
        /*0948*/ 	.short	0x010a
        /*094a*/ 	.byte	0xff
	.zero		1


	//   ....[132]....
        /*094c*/ 	.word	0x00009070
        /*0950*/ 	.word	0x00000002
        /*0954*/ 	.word	0x00000030
        /*0958*/ 	.short	0x010a
        /*095a*/ 	.byte	0xff
	.zero		1


	//   ....[133]....
        /*095c*/ 	.word	0x000090c0
        /*0960*/ 	.word	0x00000003
        /*0964*/ 	.word	0x00000030
        /*0968*/ 	.short	0x010a
        /*096a*/ 	.byte	0xff
	.zero		1


	//----- nvinfo : EIATTR_NUM_MBARRIERS
	.align		4
.L_47:
        /*096c*/ 	.byte	0x03, 0x38
        /*096e*/ 	.short	0x0020


	//----- nvinfo : EIATTR_EXIT_INSTR_OFFSETS
	.align		4
        /*0970*/ 	.byte	0x04, 0x1c
        /*0972*/ 	.short	(.L_49 - .L_48)


	//   ....[0]....
.L_48:
        /*0974*/ 	.word	0x00002a50


	//   ....[1]....
        /*0978*/ 	.word	0x00002f60


	//   ....[2]....
        /*097c*/ 	.word	0x00002fc0


	//   ....[3]....
        /*0980*/ 	.word	0x00003e60


	//   ....[4]....
        /*0984*/ 	.word	0x00004fe0


	//   ....[5]....
        /*0988*/ 	.word	0x00005020


	//   ....[6]....
        /*098c*/ 	.word	0x00008480


	//   ....[7]....
        /*0990*/ 	.word	0x00008500


	//   ....[8]....
        /*0994*/ 	.word	0x00008530


	//   ....[9]....
        /*0998*/ 	.word	0x000085b0


	//----- nvinfo : EIATTR_MAX_THREADS
	.align		4
.L_49:
        /*099c*/ 	.byte	0x04, 0x05
        /*099e*/ 	.short	(.L_51 - .L_50)
.L_50:
        /*09a0*/ 	.word	0x00000100
        /*09a4*/ 	.word	0x00000001
        /*09a8*/ 	.word	0x00000001


	//----- nvinfo : EIATTR_CRS_STACK_SIZE
	.align		4
.L_51:
        /*09ac*/ 	.byte	0x04, 0x1e
        /*09ae*/ 	.short	(.L_53 - .L_52)
.L_52:
        /*09b0*/ 	.word	0x00000000


	//----- nvinfo : EIATTR_CBANK_PARAM_SIZE
	.align		4
.L_53:
        /*09b4*/ 	.byte	0x03, 0x19
        /*09b6*/ 	.short	0x0800


	//----- nvinfo : EIATTR_PARAM_CBANK
	.align		4
        /*09b8*/ 	.byte	0x04, 0x0a
        /*09ba*/ 	.short	(.L_55 - .L_54)
	.align		4
.L_54:
        /*09bc*/ 	.word	index@(.nv.constant0._ZN7cutlass13device_kernelINS_4gemm6kernel13GemmUniversalIN4cute5tupleIJiiiiEEENS1_10collective13CollectiveMmaINS1_35MainloopSm100TmaUmmaWarpSpecializedILi3ELi2ELi4ENS5_IJNS4_1CILi2EEESB_NSA_ILi1EEEEEEEENS5_IJNSA_ILi64EEENSA_ILi128EEENSA_ILi32EEEEEENS_10bfloat16_tENS5_IJlSC_lEEESJ_SK_NS4_8TiledMMAINS4_8MMA_AtomIJNS4_20SM100_MMA_F16BF16_SSISJ_SJ_fLi64ELi128ELNS4_4UMMA5MajorE0ELSP_0ELNSO_7ScaleInE0ELSQ_0EEEEEENS4_6LayoutINS5_IJSC_SC_SC_EEENS5_IJNSA_ILi0EEESV_SV_EEEEENS5_IJNS4_10UnderscoreESY_SY_EEEEENS4_23SM90_TMA_LOAD_MULTICASTENS4_14ComposedLayoutINS4_7SwizzleILi2ELi4ELi3EEENS4_18smem_ptr_flag_bitsILi16EEENST_INS5_IJNSA_ILi8EEESH_EEENS5_IJSH_SC_EEEEEEEvNS4_8identityES11_S1B_vS1C_EENS_8epilogue10collective18CollectiveEpilogueINS1E_23Sm100TmaWarpSpecializedILi4ELi2ELi16ELb1ELb0EEEJSI_NS5_IJNST_ISF_SC_EENST_ISH_SC_EEEEESJ_SK_SJ_SK_NS1E_6fusion15FusionCallbacksIS1I_NS1M_17LinearCombinationISJ_fSJ_fLNS_15FloatRoundStyleE2EEESI_S1L_JEEENS4_5SM1004TMEM4LOAD26SM100_TMEM_LOAD_16dp256b4xENS4_13SM90_TMA_LOADES1B_NS4_17SM75_U32x4_LDSM_NENS4_14SM90_TMA_STOREES1B_NS4_17SM90_U32x4_STSM_NENS4_39AutoVectorizingCopyWithAssumedAlignmentILi128EEEEEEvvEEEEvNT_6ParamsE)
        /*09c0*/ 	.short	0x0380
        /*09c2*/ 	.short	0x0800


	//----- nvinfo : EIATTR_SW_WAR
	.align		4
.L_55:
        /*09c4*/ 	.byte	0x04, 0x36
        /*09c6*/ 	.short	(.L_57 - .L_56)
.L_56:
        /*09c8*/ 	.word	0x00000008
.L_57:


//--------------------- .nv.callgraph             --------------------------
	.section	.nv.callgraph,"",@"SHT_CUDA_CALLGRAPH"
	.align	4
	.sectionentsize	8
	.align		4
        /*0000*/ 	.word	0x00000000
	.align		4
        /*0004*/ 	.word	0xffffffff
	.align		4
        /*0008*/ 	.word	index@(_ZN7cutlass13device_kernelINS_4gemm6kernel13GemmUniversalIN4cute5tupleIJiiiiEEENS1_10collective13CollectiveMmaINS1_35MainloopSm100TmaUmmaWarpSpecializedILi3ELi2ELi4ENS5_IJNS4_1CILi2EEESB_NSA_ILi1EEEEEEEENS5_IJNSA_ILi64EEENSA_ILi128EEENSA_ILi32EEEEEENS_10bfloat16_tENS5_IJlSC_lEEESJ_SK_NS4_8TiledMMAINS4_8MMA_AtomIJNS4_20SM100_MMA_F16BF16_SSISJ_SJ_fLi64ELi128ELNS4_4UMMA5MajorE0ELSP_0ELNSO_7ScaleInE0ELSQ_0EEEEEENS4_6LayoutINS5_IJSC_SC_SC_EEENS5_IJNSA_ILi0EEESV_SV_EEEEENS5_IJNS4_10UnderscoreESY_SY_EEEEENS4_23SM90_TMA_LOAD_MULTICASTENS4_14ComposedLayoutINS4_7SwizzleILi2ELi4ELi3EEENS4_18smem_ptr_flag_bitsILi16EEENST_INS5_IJNSA_ILi8EEESH_EEENS5_IJSH_SC_EEEEEEEvNS4_8identityES11_S1B_vS1C_EENS_8epilogue10collective18CollectiveEpilogueINS1E_23Sm100TmaWarpSpecializedILi4ELi2ELi16ELb1ELb0EEEJSI_NS5_IJNST_ISF_SC_EENST_ISH_SC_EEEEESJ_SK_SJ_SK_NS1E_6fusion15FusionCallbacksIS1I_NS1M_17LinearCombinationISJ_fSJ_fLNS_15FloatRoundStyleE2EEESI_S1L_JEEENS4_5SM1004TMEM4LOAD26SM100_TMEM_LOAD_16dp256b4xENS4_13SM90_TMA_LOADES1B_NS4_17SM75_U32x4_LDSM_NENS4_14SM90_TMA_STOREES1B_NS4_17SM90_U32x4_STSM_NENS4_39AutoVectorizingCopyWithAssumedAlignmentILi128EEEEEEvvEEEEvNT_6ParamsE)
	.align		4
        /*000c*/ 	.word	index@(__assertfail)
	.align		4
        /*0010*/ 	.word	0x00000000
	.align		4
        /*0014*/ 	.word	0xfffffffe
	.align		4
        /*0018*/ 	.word	0x00000000
	.align		4
        /*001c*/ 	.word	0xfffffffd
	.align		4
        /*0020*/ 	.word	0x00000000
	.align		4
        /*0024*/ 	.word	0xfffffffc


//--------------------- .nv.constant4             --------------------------
	.section	.nv.constant4,"a",@progbits
	.align	8
	.align		8
.nv.constant4:
        /*0000*/ 	.dword	__assertfail
	.align		8
        /*0008*/ 	.dword	__unnamed_1
	.align		8
        /*0010*/ 	.dword	__unnamed_2
	.align		8
        /*0018*/ 	.dword	_ZN39_INTERNAL_8cb89b4d_4_k_cu_602fc617_85244cuda3std3__45__cpo5beginE
	.align		8
        /*0020*/ 	.dword	_ZN39_INTERNAL_8cb89b4d_4_k_cu_602fc617_85244cuda3std3__45__cpo3endE
	.align		8
        /*0028*/ 	.dword	_ZN39_INTERNAL_8cb89b4d_4_k_cu_602fc617_85244cuda3std3__45__cpo6cbeginE
	.align		8
        /*0030*/ 	.dword	_ZN39_INTERNAL_8cb89b4d_4_k_cu_602fc617_85244cuda3std3__45__cpo4cendE
	.align		8
        /*0038*/ 	.dword	_ZN39_INTERNAL_8cb89b4d_4_k_cu_602fc617_85244cuda3std3__441_GLOBAL__N__8cb89b4d_4_k_cu_602fc617_85246ignoreE
	.align		8
        /*0040*/ 	.dword	_ZN39_INTERNAL_8cb89b4d_4_k_cu_602fc617_85244cuda3std3__419piecewise_constructE
	.align		8
        /*0048*/ 	.dword	_ZN39_INTERNAL_8cb89b4d_4_k_cu_602fc617_85244cuda3std3__48in_placeE
	.align		8
        /*0050*/ 	.dword	_ZN39_INTERNAL_8cb89b4d_4_k_cu_602fc617_85244cuda3std6ranges3__45__cpo4swapE
	.align		8
        /*0058*/ 	.dword	_ZN39_INTERNAL_8cb89b4d_4_k_cu_602fc617_85244cuda3std6ranges3__45__cpo9iter_moveE
	.align		8
        /*0060*/ 	.dword	_ZN39_INTERNAL_8cb89b4d_4_k_cu_602fc617_85244cute7productE
	.align		8
        /*0068*/ 	.dword	_ZN39_INTERNAL_8cb89b4d_4_k_cu_602fc617_85244cute1_E
	.align		8
        /*0070*/ 	.dword	$str$25
	.align		8
        /*0078*/ 	.dword	$str$26
	.align		8
        /*0080*/ 	.dword	$str$27
	.align		8
        /*0088*/ 	.dword	$str$28


//--------------------- .text._ZN7cutlass13device_kernelINS_4gemm6kernel13GemmUniversalIN4cute5tupleIJiiiiEEENS1_10collective13CollectiveMmaINS1_35MainloopSm100TmaUmmaWarpSpecializedILi3ELi2ELi4ENS5_IJNS4_1CILi2EEESB_NSA_ILi1EEEEEEEENS5_IJNSA_ILi64EEENSA_ILi128EEENSA_ILi32EEEEEENS_10bfloat16_tENS5_IJlSC_lEEESJ_SK_NS4_8TiledMMAINS4_8MMA_AtomIJNS4_20SM100_MMA_F16BF16_SSISJ_SJ_fLi64ELi128ELNS4_4UMMA5MajorE0ELSP_0ELNSO_7ScaleInE0ELSQ_0EEEEEENS4_6LayoutINS5_IJSC_SC_SC_EEENS5_IJNSA_ILi0EEESV_SV_EEEEENS5_IJNS4_10UnderscoreESY_SY_EEEEENS4_23SM90_TMA_LOAD_MULTICASTENS4_14ComposedLayoutINS4_7SwizzleILi2ELi4ELi3EEENS4_18smem_ptr_flag_bitsILi16EEENST_INS5_IJNSA_ILi8EEESH_EEENS5_IJSH_SC_EEEEEEEvNS4_8identityES11_S1B_vS1C_EENS_8epilogue10collective18CollectiveEpilogueINS1E_23Sm100TmaWarpSpecializedILi4ELi2ELi16ELb1ELb0EEEJSI_NS5_IJNST_ISF_SC_EENST_ISH_SC_EEEEESJ_SK_SJ_SK_NS1E_6fusion15FusionCallbacksIS1I_NS1M_17LinearCombinationISJ_fSJ_fLNS_15FloatRoundStyleE2EEESI_S1L_JEEENS4_5SM1004TMEM4LOAD26SM100_TMEM_LOAD_16dp256b4xENS4_13SM90_TMA_LOADES1B_NS4_17SM75_U32x4_LDSM_NENS4_14SM90_TMA_STOREES1B_NS4_17SM90_U32x4_STSM_NENS4_39AutoVectorizingCopyWithAssumedAlignmentILi128EEEEEEvvEEEEvNT_6ParamsE --------------------------
	.section	.text._ZN7cutlass13device_kernelINS_4gemm6kernel13GemmUniversalIN4cute5tupleIJiiiiEEENS1_10collective13CollectiveMmaINS1_35MainloopSm100TmaUmmaWarpSpecializedILi3ELi2ELi4ENS5_IJNS4_1CILi2EEESB_NSA_ILi1EEEEEEEENS5_IJNSA_ILi64EEENSA_ILi128EEENSA_ILi32EEEEEENS_10bfloat16_tENS5_IJlSC_lEEESJ_SK_NS4_8TiledMMAINS4_8MMA_AtomIJNS4_20SM100_MMA_F16BF16_SSISJ_SJ_fLi64ELi128ELNS4_4UMMA5MajorE0ELSP_0ELNSO_7ScaleInE0ELSQ_0EEEEEENS4_6LayoutINS5_IJSC_SC_SC_EEENS5_IJNSA_ILi0EEESV_SV_EEEEENS5_IJNS4_10UnderscoreESY_SY_EEEEENS4_23SM90_TMA_LOAD_MULTICASTENS4_14ComposedLayoutINS4_7SwizzleILi2ELi4ELi3EEENS4_18smem_ptr_flag_bitsILi16EEENST_INS5_IJNSA_ILi8EEESH_EEENS5_IJSH_SC_EEEEEEEvNS4_8identityES11_S1B_vS1C_EENS_8epilogue10collective18CollectiveEpilogueINS1E_23Sm100TmaWarpSpecializedILi4ELi2ELi16ELb1ELb0EEEJSI_NS5_IJNST_ISF_SC_EENST_ISH_SC_EEEEESJ_SK_SJ_SK_NS1E_6fusion15FusionCallbacksIS1I_NS1M_17LinearCombinationISJ_fSJ_fLNS_15FloatRoundStyleE2EEESI_S1L_JEEENS4_5SM1004TMEM4LOAD26SM100_TMEM_LOAD_16dp256b4xENS4_13SM90_TMA_LOADES1B_NS4_17SM75_U32x4_LDSM_NENS4_14SM90_TMA_STOREES1B_NS4_17SM90_U32x4_STSM_NENS4_39AutoVectorizingCopyWithAssumedAlignmentILi128EEEEEEvvEEEEvNT_6ParamsE,"ax",@progbits
	.align	128
.text._ZN7cutlass13device_kernelINS_4gemm6kernel13GemmUniversalIN4cute5tupleIJiiiiEEENS1_10collective13CollectiveMmaINS1_35MainloopSm100TmaUmmaWarpSpecializedILi3ELi2ELi4ENS5_IJNS4_1CILi2EEESB_NSA_ILi1EEEEEEEENS5_IJNSA_ILi64EEENSA_ILi128EEENSA_ILi32EEEEEENS_10bfloat16_tENS5_IJlSC_lEEESJ_SK_NS4_8TiledMMAINS4_8MMA_AtomIJNS4_20SM100_MMA_F16BF16_SSISJ_SJ_fLi64ELi128ELNS4_4UMMA5MajorE0ELSP_0ELNSO_7ScaleInE0ELSQ_0EEEEEENS4_6LayoutINS5_IJSC_SC_SC_EEENS5_IJNSA_ILi0EEESV_SV_EEEEENS5_IJNS4_10UnderscoreESY_SY_EEEEENS4_23SM90_TMA_LOAD_MULTICASTENS4_14ComposedLayoutINS4_7SwizzleILi2ELi4ELi3EEENS4_18smem_ptr_flag_bitsILi16EEENST_INS5_IJNSA_ILi8EEESH_EEENS5_IJSH_SC_EEEEEEEvNS4_8identityES11_S1B_vS1C_EENS_8epilogue10collective18CollectiveEpilogueINS1E_23Sm100TmaWarpSpecializedILi4ELi2ELi16ELb1ELb0EEEJSI_NS5_IJNST_ISF_SC_EENST_ISH_SC_EEEEESJ_SK_SJ_SK_NS1E_6fusion15FusionCallbacksIS1I_NS1M_17LinearCombinationISJ_fSJ_fLNS_15FloatRoundStyleE2EEESI_S1L_JEEENS4_5SM1004TMEM4LOAD26SM100_TMEM_LOAD_16dp256b4xENS4_13SM90_TMA_LOADES1B_NS4_17SM75_U32x4_LDSM_NENS4_14SM90_TMA_STOREES1B_NS4_17SM90_U32x4_STSM_NENS4_39AutoVectorizingCopyWithAssumedAlignmentILi128EEEEEEvvEEEEvNT_6ParamsE:
        .type           _ZN7cutlass13device_kernelINS_4gemm6kernel13GemmUniversalIN4cute5tupleIJiiiiEEENS1_10collective13CollectiveMmaINS1_35MainloopSm100TmaUmmaWarpSpecializedILi3ELi2ELi4ENS5_IJNS4_1CILi2EEESB_NSA_ILi1EEEEEEEENS5_IJNSA_ILi64EEENSA_ILi128EEENSA_ILi32EEEEEENS_10bfloat16_tENS5_IJlSC_lEEESJ_SK_NS4_8TiledMMAINS4_8MMA_AtomIJNS4_20SM100_MMA_F16BF16_SSISJ_SJ_fLi64ELi128ELNS4_4UMMA5MajorE0ELSP_0ELNSO_7ScaleInE0ELSQ_0EEEEEENS4_6LayoutINS5_IJSC_SC_SC_EEENS5_IJNSA_ILi0EEESV_SV_EEEEENS5_IJNS4_10UnderscoreESY_SY_EEEEENS4_23SM90_TMA_LOAD_MULTICASTENS4_14ComposedLayoutINS4_7SwizzleILi2ELi4ELi3EEENS4_18smem_ptr_flag_bitsILi16EEENST_INS5_IJNSA_ILi8EEESH_EEENS5_IJSH_SC_EEEEEEEvNS4_8identityES11_S1B_vS1C_EENS_8epilogue10collective18CollectiveEpilogueINS1E_23Sm100TmaWarpSpecializedILi4ELi2ELi16ELb1ELb0EEEJSI_NS5_IJNST_ISF_SC_EENST_ISH_SC_EEEEESJ_SK_SJ_SK_NS1E_6fusion15FusionCallbacksIS1I_NS1M_17LinearCombinationISJ_fSJ_fLNS_15FloatRoundStyleE2EEESI_S1L_JEEENS4_5SM1004TMEM4LOAD26SM100_TMEM_LOAD_16dp256b4xENS4_13SM90_TMA_LOADES1B_NS4_17SM75_U32x4_LDSM_NENS4_14SM90_TMA_STOREES1B_NS4_17SM90_U32x4_STSM_NENS4_39AutoVectorizingCopyWithAssumedAlignmentILi128EEEEEEvvEEEEvNT_6ParamsE,@function
        .size           _ZN7cutlass13device_kernelINS_4gemm6kernel13GemmUniversalIN4cute5tupleIJiiiiEEENS1_10collective13CollectiveMmaINS1_35MainloopSm100TmaUmmaWarpSpecializedILi3ELi2ELi4ENS5_IJNS4_1CILi2EEESB_NSA_ILi1EEEEEEEENS5_IJNSA_ILi64EEENSA_ILi128EEENSA_ILi32EEEEEENS_10bfloat16_tENS5_IJlSC_lEEESJ_SK_NS4_8TiledMMAINS4_8MMA_AtomIJNS4_20SM100_MMA_F16BF16_SSISJ_SJ_fLi64ELi128ELNS4_4UMMA5MajorE0ELSP_0ELNSO_7ScaleInE0ELSQ_0EEEEEENS4_6LayoutINS5_IJSC_SC_SC_EEENS5_IJNSA_ILi0EEESV_SV_EEEEENS5_IJNS4_10UnderscoreESY_SY_EEEEENS4_23SM90_TMA_LOAD_MULTICASTENS4_14ComposedLayoutINS4_7SwizzleILi2ELi4ELi3EEENS4_18smem_ptr_flag_bitsILi16EEENST_INS5_IJNSA_ILi8EEESH_EEENS5_IJSH_SC_EEEEEEEvNS4_8identityES11_S1B_vS1C_EENS_8epilogue10collective18CollectiveEpilogueINS1E_23Sm100TmaWarpSpecializedILi4ELi2ELi16ELb1ELb0EEEJSI_NS5_IJNST_ISF_SC_EENST_ISH_SC_EEEEESJ_SK_SJ_SK_NS1E_6fusion15FusionCallbacksIS1I_NS1M_17LinearCombinationISJ_fSJ_fLNS_15FloatRoundStyleE2EEESI_S1L_JEEENS4_5SM1004TMEM4LOAD26SM100_TMEM_LOAD_16dp256b4xENS4_13SM90_TMA_LOADES1B_NS4_17SM75_U32x4_LDSM_NENS4_14SM90_TMA_STOREES1B_NS4_17SM90_U32x4_STSM_NENS4_39AutoVectorizingCopyWithAssumedAlignmentILi128EEEEEEvvEEEEvNT_6ParamsE,(.L_x_180 - _ZN7cutlass13device_kernelINS_4gemm6kernel13GemmUniversalIN4cute5tupleIJiiiiEEENS1_10collective13CollectiveMmaINS1_35MainloopSm100TmaUmmaWarpSpecializedILi3ELi2ELi4ENS5_IJNS4_1CILi2EEESB_NSA_ILi1EEEEEEEENS5_IJNSA_ILi64EEENSA_ILi128EEENSA_ILi32EEEEEENS_10bfloat16_tENS5_IJlSC_lEEESJ_SK_NS4_8TiledMMAINS4_8MMA_AtomIJNS4_20SM100_MMA_F16BF16_SSISJ_SJ_fLi64ELi128ELNS4_4UMMA5MajorE0ELSP_0ELNSO_7ScaleInE0ELSQ_0EEEEEENS4_6LayoutINS5_IJSC_SC_SC_EEENS5_IJNSA_ILi0EEESV_SV_EEEEENS5_IJNS4_10UnderscoreESY_SY_EEEEENS4_23SM90_TMA_LOAD_MULTICASTENS4_14ComposedLayoutINS4_7SwizzleILi2ELi4ELi3EEENS4_18smem_ptr_flag_bitsILi16EEENST_INS5_IJNSA_ILi8EEESH_EEENS5_IJSH_SC_EEEEEEEvNS4_8identityES11_S1B_vS1C_EENS_8epilogue10collective18CollectiveEpilogueINS1E_23Sm100TmaWarpSpecializedILi4ELi2ELi16ELb1ELb0EEEJSI_NS5_IJNST_ISF_SC_EENST_ISH_SC_EEEEESJ_SK_SJ_SK_NS1E_6fusion15FusionCallbacksIS1I_NS1M_17LinearCombinationISJ_fSJ_fLNS_15FloatRoundStyleE2EEESI_S1L_JEEENS4_5SM1004TMEM4LOAD26SM100_TMEM_LOAD_16dp256b4xENS4_13SM90_TMA_LOADES1B_NS4_17SM75_U32x4_LDSM_NENS4_14SM90_TMA_STOREES1B_NS4_17SM90_U32x4_STSM_NENS4_39AutoVectorizingCopyWithAssumedAlignmentILi128EEEEEEvvEEEEvNT_6ParamsE)
        .other          _ZN7cutlass13device_kernelINS_4gemm6kernel13GemmUniversalIN4cute5tupleIJiiiiEEENS1_10collective13CollectiveMmaINS1_35MainloopSm100TmaUmmaWarpSpecializedILi3ELi2ELi4ENS5_IJNS4_1CILi2EEESB_NSA_ILi1EEEEEEEENS5_IJNSA_ILi64EEENSA_ILi128EEENSA_ILi32EEEEEENS_10bfloat16_tENS5_IJlSC_lEEESJ_SK_NS4_8TiledMMAINS4_8MMA_AtomIJNS4_20SM100_MMA_F16BF16_SSISJ_SJ_fLi64ELi128ELNS4_4UMMA5MajorE0ELSP_0ELNSO_7ScaleInE0ELSQ_0EEEEEENS4_6LayoutINS5_IJSC_SC_SC_EEENS5_IJNSA_ILi0EEESV_SV_EEEEENS5_IJNS4_10UnderscoreESY_SY_EEEEENS4_23SM90_TMA_LOAD_MULTICASTENS4_14ComposedLayoutINS4_7SwizzleILi2ELi4ELi3EEENS4_18smem_ptr_flag_bitsILi16EEENST_INS5_IJNSA_ILi8EEESH_EEENS5_IJSH_SC_EEEEEEEvNS4_8identityES11_S1B_vS1C_EENS_8epilogue10collective18CollectiveEpilogueINS1E_23Sm100TmaWarpSpecializedILi4ELi2ELi16ELb1ELb0EEEJSI_NS5_IJNST_ISF_SC_EENST_ISH_SC_EEEEESJ_SK_SJ_SK_NS1E_6fusion15FusionCallbacksIS1I_NS1M_17LinearCombinationISJ_fSJ_fLNS_15FloatRoundStyleE2EEESI_S1L_JEEENS4_5SM1004TMEM4LOAD26SM100_TMEM_LOAD_16dp256b4xENS4_13SM90_TMA_LOADES1B_NS4_17SM75_U32x4_LDSM_NENS4_14SM90_TMA_STOREES1B_NS4_17SM90_U32x4_STSM_NENS4_39AutoVectorizingCopyWithAssumedAlignmentILi128EEEEEEvvEEEEvNT_6ParamsE,@"STO_CUDA_ENTRY STV_DEFAULT"
_ZN7cutlass13device_kernelINS_4gemm6kernel13GemmUniversalIN4cute5tupleIJiiiiEEENS1_10collective13CollectiveMmaINS1_35MainloopSm100TmaUmmaWarpSpecializedILi3ELi2ELi4ENS5_IJNS4_1CILi2EEESB_NSA_ILi1EEEEEEEENS5_IJNSA_ILi64EEENSA_ILi128EEENSA_ILi32EEEEEENS_10bfloat16_tENS5_IJlSC_lEEESJ_SK_NS4_8TiledMMAINS4_8MMA_AtomIJNS4_20SM100_MMA_F16BF16_SSISJ_SJ_fLi64ELi128ELNS4_4UMMA5MajorE0ELSP_0ELNSO_7ScaleInE0ELSQ_0EEEEEENS4_6LayoutINS5_IJSC_SC_SC_EEENS5_IJNSA_ILi0EEESV_SV_EEEEENS5_IJNS4_10UnderscoreESY_SY_EEEEENS4_23SM90_TMA_LOAD_MULTICASTENS4_14ComposedLayoutINS4_7SwizzleILi2ELi4ELi3EEENS4_18smem_ptr_flag_bitsILi16EEENST_INS5_IJNSA_ILi8EEESH_EEENS5_IJSH_SC_EEEEEEEvNS4_8identityES11_S1B_vS1C_EENS_8epilogue10collective18CollectiveEpilogueINS1E_23Sm100TmaWarpSpecializedILi4ELi2ELi16ELb1ELb0EEEJSI_NS5_IJNST_ISF_SC_EENST_ISH_SC_EEEEESJ_SK_SJ_SK_NS1E_6fusion15FusionCallbacksIS1I_NS1M_17LinearCombinationISJ_fSJ_fLNS_15FloatRoundStyleE2EEESI_S1L_JEEENS4_5SM1004TMEM4LOAD26SM100_TMEM_LOAD_16dp256b4xENS4_13SM90_TMA_LOADES1B_NS4_17SM75_U32x4_LDSM_NENS4_14SM90_TMA_STOREES1B_NS4_17SM90_U32x4_STSM_NENS4_39AutoVectorizingCopyWithAssumedAlignmentILi128EEEEEEvvEEEEvNT_6ParamsE:
[----:B------:R-:W1:Y:S01]  /*0000*/  LDC R1, c[0x0][0x37c] ;  /* 0x0000df00ff017b82 */ /* 0x000e620000000800 */
[----:B------:R-:W2:Y:S01]  /*0010*/  S2R R57, SR_TID.X ;  /* 0x0000000000397919 */ /* 0x000ea20000002100 */
[----:B------:R-:W3:Y:S01]  /*0020*/  LDCU.64 UR8, c[0x0][0x890] ;  /* 0x00011200ff0877ac */ /* 0x000ee20008000a00 */
[----:B------:R-:W-:Y:S02]  /*0030*/  PRMT R45, RZ, 0x7610, R45 ;  /* 0x00007610ff2d7816 */ /* 0x000fe4000000002d */
[----:B------:R-:W-:Y:S01]  /*0040*/  ELECT P3, URZ, PT ;  /* 0x0000000000ff782f */ /* 0x000fe20003860000 */
[----:B---3--:R-:W-:-:S04]  /*0050*/  UISETP.NE.U32.AND UP0, UPT, UR8, URZ, UPT ;  /* 0x000000ff0800728c */ /* 0x008fc8000bf05070 */
[----:B------:R-:W-:Y:S01]  /*0060*/  UISETP.NE.AND.EX UP0, UPT, UR9, URZ, UPT, UP0 ;  /* 0x000000ff0900728c */ /* 0x000fe2000bf05300 */
[----:B--2---:R-:W-:-:S05]  /*0070*/  SHF.R.U32.HI R46, RZ, 0x5, R57 ;  /* 0x00000005ff2e7819 */ /* 0x004fca0000011639 */
[----:B------:R-:W2:Y:S02]  /*0080*/  SHFL.IDX PT, R0, R46, RZ, 0x1f ;  /* 0x00001fff2e007589 */ /* 0x000ea400000e0000 */
[----:B--2---:R-:W-:Y:S01]  /*0090*/  R2UR UR17, R0 ;  /* 0x00000000001172ca */ /* 0x004fe200000e0000 */
[----:B-1----:R-:W-:-:S14]  /*00a0*/  BRA.U UP0, `(.L_x_0) ;  /* 0x0000000100307547 */ /* 0x002fdc000b800000 */
[----:B------:R-:W1:Y:S02]  /*00b0*/  LDCU.64 UR4, c[0x0][0x888] ;  /* 0x00011100ff0477ac */ /* 0x000e640008000a00 */
[----:B-1----:R-:W-:-:S04]  /*00c0*/  UISETP.NE.U32.AND UP0, UPT, UR4, URZ, UPT ;  /* 0x000000ff0400728c */ /* 0x002fc8000bf05070 */
[----:B------:R-:W-:-:S09]  /*00d0*/  UISETP.NE.AND.EX UP0, UPT, UR5, URZ, UPT, UP0 ;  /* 0x000000ff0500728c */ /* 0x000fd2000bf05300 */
[----:B------:R-:W-:Y:S05]  /*00e0*/  BRA.U !UP0, `(.L_x_1) ;  /* 0x0000000108147547 */ /* 0x000fea000b800000 */
[----:B------:R-:W1:Y:S01]  /*00f0*/  LDC.64 R2, c[0x0][0x888] ;  /* 0x00022200ff027b82 */ /* 0x000e620000000a00 */
[----:B------:R-:W1:Y:S02]  /*0100*/  LDCU.64 UR4, c[0x0][0x358] ;  /* 0x00006b00ff0477ac */ /* 0x000e640008000a00 */
[----:B-1----:R1:W5:Y:S01]  /*0110*/  LDG.E R27, desc[UR4][R2.64] ;  /* 0x00000004021b7981 */ /* 0x002362000c1e1900 */
[----:B------:R-:W-:Y:S01]  /*0120*/  HFMA2 R45, -RZ, RZ, 0, 5.9604644775390625e-08 ;  /* 0x00000001ff2d7431 */ /* 0x000fe200000001ff */
[----:B------:R-:W-:Y:S05]  /*0130*/  BRA `(.L_x_0) ;  /* 0x00000000000c7947 */ /* 0x000fea0003800000 */
.L_x_1:
[----:B------:R-:W1:Y:S01]  /*0140*/  LDCU UR4, c[0x0][0x880] ;  /* 0x00011000ff0477ac */ /* 0x000e620008000800 */
[----:B------:R-:W-:Y:S01]  /*0150*/  HFMA2 R45, -RZ, RZ, 0, 5.9604644775390625e-08 ;  /* 0x00000001ff2d7431 */ /* 0x000fe200000001ff */
[----:B-1----:R-:W-:-:S07]  /*0160*/  MOV R27, UR4 ;  /* 0x00000004001b7c02 */ /* 0x002fce0008000f00 */
.L_x_0:
[----:B------:R-:W2:Y:S02]  /*0170*/  LDCU.64 UR4, c[0x0][0x8b0] ;  /* 0x00011600ff0477ac */ /* 0x000ea40008000a00 */
[----:B--2---:R-:W-:-:S04]  /*0180*/  UISETP.NE.U32.AND UP0, UPT, UR4, URZ, UPT ;  /* 0x000000ff0400728c */ /* 0x004fc8000bf05070 */
[----:B------:R-:W-:-:S09]  /*0190*/  UISETP.NE.AND.EX UP0, UPT, UR5, URZ, UPT, UP0 ;  /* 0x000000ff0500728c */ /* 0x000fd2000bf05300 */
[----:B------:R-:W-:Y:S05]  /*01a0*/  BRA.U UP0, `(.L_x_2) ;  /* 0x0000000100287547 */ /* 0x000fea000b800000 */
[----:B------:R-:W2:Y:S02]  /*01b0*/  LDCU.64 UR4, c[0x0][0x8a8] ;  /* 0x00011500ff0477ac */ /* 0x000ea40008000a00 */
[----:B--2---:R-:W-:-:S04]  /*01c0*/  UISETP.NE.U32.AND UP0, UPT, UR4, URZ, UPT ;  /* 0x000000ff0400728c */ /* 0x004fc8000bf05070 */
[----:B------:R-:W-:-:S09]  /*01d0*/  UISETP.NE.AND.EX UP0, UPT, UR5, URZ, UPT, UP0 ;  /* 0x000000ff0500728c */ /* 0x000fd2000bf05300 */
[----:B------:R-:W-:Y:S05]  /*01e0*/  BRA.U !UP0, `(.L_x_3) ;  /* 0x0000000108107547 */ /* 0x000fea000b800000 */
[----:B------:R-:W2:Y:S01]  /*01f0*/  LDC.64 R24, c[0x0][0x8a8] ;  /* 0x00022a00ff187b82 */ /* 0x000ea20000000a00 */
[----:B------:R-:W2:Y:S02]  /*0200*/  LDCU.64 UR4, c[0x0][0x358] ;  /* 0x00006b00ff0477ac */ /* 0x000ea40008000a00 */
[----:B--2---:R2:W5:Y:S01]  /*0210*/  LDG.E R24, desc[UR4][R24.64] ;  /* 0x0000000418187981 */ /* 0x004562000c1e1900 */
[----:B------:R-:W-:Y:S05]  /*0220*/  BRA `(.L_x_2) ;  /* 0x0000000000087947 */ /* 0x000fea0003800000 */
.L_x_3:
[----:B------:R-:W2:Y:S02]  /*0230*/  LDCU UR4, c[0x0][0x8a0] ;  /* 0x00011400ff0477ac */ /* 0x000ea40008000800 */
[----:B--2---:R-:W-:Y:S02]  /*0240*/  MOV R24, UR4 ;  /* 0x0000000400187c02 */ /* 0x004fe40008000f00 */
.L_x_2:
[----:B------:R-:W-:Y:S01]  /*0250*/  IMAD.U32 R0, RZ, RZ, UR17 ;  /* 0x00000011ff007e24 */ /* 0x000fe2000f8e00ff */
[----:B------:R-:W-:Y:S04]  /*0260*/  BSSY.RECONVERGENT B0, `(.L_x_4) ;  /* 0x000000c000007945 */ /* 0x000fe80003800200 */
[C---:B------:R-:W-:Y:S02]  /*0270*/  ISETP.NE.OR P1, PT, R0.reuse, 0x1, !P3 ;  /* 0x000000010000780c */ /* 0x040fe40005f25670 */
[----:B------:R-:W-:-:S11]  /*0280*/  ISETP.NE.OR P0, PT, R0, 0x3, !P3 ;  /* 0x000000030000780c */ /* 0x000fd60005f05670 */
[----:B------:R-:W-:Y:S05]  /*0290*/  @P1 BRA `(.L_x_5) ;  /* 0x0000000000201947 */ /* 0x000fea0003800000 */
[----:B------:R-:W3:Y:S02]  /*02a0*/  LDCU.64 UR4, c[0x0][0x348] ;  /* 0x00006900ff0477ac */ /* 0x000ee40008000a00 */
[----:B---3--:R-:W-:Y:S02]  /*02b0*/  UIADD3 UR6, UP1, UPT, UR4, 0x80, URZ ;  /* 0x0000008004067890 */ /* 0x008fe4000ff3e0ff */
[----:B------:R-:W-:Y:S02]  /*02c0*/  UIADD3 UR4, UP0, UPT, UR4, 0x180, URZ ;  /* 0x0000018004047890 */ /* 0x000fe4000ff1e0ff */
[----:B------:R-:W-:Y:S02]  /*02d0*/  UIADD3.X UR7, UPT, UPT, URZ, UR5, URZ, UP1, !UPT ;  /* 0x00000005ff077290 */ /* 0x000fe40008ffe4ff */
[----:B------:R-:W-:-:S07]  /*02e0*/  UIADD3.X UR5, UPT, UPT, URZ, UR5, URZ, UP0, !UPT ;  /* 0x00000005ff057290 */ /* 0x000fce00087fe4ff */
[----:B------:R3:W-:Y:S02]  /*02f0*/  UTMACCTL.PF [UR6] ;  /* 0x00000000060079b9 */ /* 0x0007e40008040000 */
[----:B------:R3:W-:Y:S02]  /*0300*/  UTMACCTL.PF [UR4] ;  /* 0x00000000040079b9 */ /* 0x0007e40008040000 */
[----:B---3--:R-:W-:Y:S01]  /*0310*/  NOP ;  /* 0x0000000000007918 */ /* 0x008fe20000000000 */
.L_x_5:
[----:B------:R-:W-:Y:S05]  /*0320*/  BSYNC.RECONVERGENT B0 ;  /* 0x0000000000007941 */ /* 0x000fea0003800200 */
.L_x_4:
[----:B------:R-:W-:Y:S04]  /*0330*/  BSSY.RECONVERGENT B0, `(.L_x_6) ;  /* 0x000000a000007945 */ /* 0x000fe80003800200 */
        /* <DEDUP_REMOVED lines=9> */
.L_x_7:
[----:B------:R-:W-:Y:S05]  /*03d0*/  BSYNC.RECONVERGENT B0 ;  /* 0x0000000000007941 */ /* 0x000fea0003800200 */
.L_x_6:
[----:B------:R-:W3:Y:S01]  /*03e0*/  LDCU.64 UR4, c[0x0][0x888] ;  /* 0x00011100ff0477ac */ /* 0x000ee20008000a00 */
[----:B------:R-:W-:Y:S02]  /*03f0*/  UISETP.EQ.U32.AND UP1, UPT, UR8, URZ, UPT ;  /* 0x000000ff0800728c */ /* 0x000fe4000bf22070 */
[----:B------:R-:W-:Y:S02]  /*0400*/  UPLOP3.LUT UP3, UPT, UPT, UPT, UPT, 0x80, 0x8 ;  /* 0x000000000008789c */ /* 0x000fe40003f6f070 */
[----:B---3--:R-:W-:-:S04]  /*0410*/  UISETP.NE.U32.AND UP0, UPT, UR4, URZ, UPT ;  /* 0x000000ff0400728c */ /* 0x008fc8000bf05070 */
[----:B------:R-:W-:-:S04]  /*0420*/  UISETP.NE.AND.EX UP0, UPT, UR5, URZ, UPT, UP0 ;  /* 0x000000ff0500728c */ /* 0x000fc8000bf05300 */
[----:B------:R-:W-:-:S04]  /*0430*/  UISETP.EQ.OR.EX UP2, UPT, UR9, URZ, !UP0, UP1 ;  /* 0x000000ff0900728c */ /* 0x000fc8000c742710 */
[----:B------:R-:W-:-:S06]  /*0440*/  UP2UR UR4, UPR, URZ, 0x4 ;  /* 0x00000004ff047883 */ /* 0x000fcc0008000000 */
[----:B------:R-:W-:Y:S01]  /*0450*/  MOV R49, UR4 ;  /* 0x0000000400317c02 */ /* 0x000fe20008000f00 */
[----:B------:R-:W-:Y:S06]  /*0460*/  BRA.U !UP2, `(.L_x_8) ;  /* 0x000000010a207547 */ /* 0x000fec000b800000 */
[----:B------:R-:W-:Y:S01]  /*0470*/  UISETP.NE.U32.AND UP1, UPT, UR8, URZ, UPT ;  /* 0x000000ff0800728c */ /* 0x000fe2000bf25070 */
[----:B-----5:R-:W-:Y:S01]  /*0480*/  FSETP.NEU.AND P0, PT, R27, RZ, PT ;  /* 0x000000ff1b00720b */ /* 0x020fe20003f0d000 */
[----:B------:R-:W-:Y:S02]  /*0490*/  USEL UR4, URZ, 0xffffffff, UP0 ;  /* 0xffffffffff047887 */ /* 0x000fe40008000000 */
[----:B------:R-:W-:-:S10]  /*04a0*/  UISETP.NE.AND.EX UP1, UPT, UR9, URZ, UPT, UP1 ;  /* 0x000000ff0900728c */ /* 0x000fd4000bf25310 */
[----:B------:R-:W-:Y:S01]  /*04b0*/  VOTEU.ANY UP0, P0 ;  /* 0x0000000000ff7886 */ /* 0x000fe20000000100 */
[----:B------:R-:W-:-:S04]  /*04c0*/  @!UP1 USEL UR4, URZ, 0xffffffff, UP0 ;  /* 0xffffffffff049887 */ /* 0x000fc80008000000 */
[----:B------:R-:W-:-:S04]  /*04d0*/  ULOP3.LUT UR4, UR4, 0x1, URZ, 0xc0, !UPT ;  /* 0x0000000104047892 */ /* 0x000fc8000f8ec0ff */
[----:B------:R-:W-:-:S11]  /*04e0*/  UISETP.NE.U32.AND UP3, UPT, UR4, 0x1, UPT ;  /* 0x000000010400788c */ /* 0x000fd6000bf65070 */
.L_x_8:
[----:B-1----:R-:W1:Y:S01]  /*04f0*/  SHFL.IDX PT, R2, R46, RZ, 0x1f ;  /* 0x00001fff2e027589 */ /* 0x002e6200000e0000 */
[----:B------:R-:W-:-:S04]  /*0500*/  UISETP.NE.AND UP0, UPT, UR17, 0x2, UPT ;  /* 0x000000021100788c */ /* 0x000fc8000bf05270 */
[----:B------:R-:W-:Y:S01]  /*0510*/  USEL UR48, URZ, 0x1, UP0 ;  /* 0x00000001ff307887 */ /* 0x000fe20008000000 */
[----:B-1----:R-:W-:-:S13]  /*0520*/  ISETP.NE.AND P0, PT, R2, RZ, PT ;  /* 0x000000ff0200720c */ /* 0x002fda0003f05270 */
[----:B------:R-:W-:Y:S05]  /*0530*/  @P0 BRA `(.L_x_9) ;  /* 0x0000000000500947 */ /* 0x000fea0003800000 */
[----:B------:R-:W1:Y:S01]  /*0540*/  S2UR UR4, SR_CgaCtaId ;  /* 0x00000000000479c3 */ /* 0x000e620000008800 */
[----:B------:R-:W-:Y:S01]  /*0550*/  UMOV UR5, 0x400 ;  /* 0x0000040000057882 */ /* 0x000fe20000000000 */
[----:B------:R-:W-:Y:S01]  /*0560*/  UMOV UR8, 0x1 ;  /* 0x0000000100087882 */ /* 0x000fe20000000000 */
[----:B------:R-:W-:Y:S01]  /*0570*/  UMOV UR6, 0x3 ;  /* 0x0000000300067882 */ /* 0x000fe20000000000 */
[----:B------:R-:W-:-:S04]  /*0580*/  UIADD3 UR8, UPT, UPT, -UR8, 0x100000, URZ ;  /* 0x0010000008087890 */ /* 0x000fc8000fffe1ff */
[----:B------:R-:W-:Y:S02]  /*0590*/  USHF.L.U32 UR9, UR8, 0xb, URZ ;  /* 0x0000000b08097899 */ /* 0x000fe400080006ff */
[----:B------:R-:W-:Y:S02]  /*05a0*/  USHF.L.U32 UR8, UR8, 0x1, URZ ;  /* 0x0000000108087899 */ /* 0x000fe400080006ff */
[----:B------:R-:W-:-:S04]  /*05b0*/  UIADD3 UR6, UPT, UPT, -UR6, 0x100000, URZ ;  /* 0x0010000006067890 */ /* 0x000fc8000fffe1ff */
[----:B------:R-:W-:Y:S02]  /*05c0*/  USHF.L.U32 UR7, UR6, 0xb, URZ ;  /* 0x0000000b06077899 */ /* 0x000fe400080006ff */
[----:B------:R-:W-:Y:S01]  /*05d0*/  USHF.L.U32 UR6, UR6, 0x1, URZ ;  /* 0x0000000106067899 */ /* 0x000fe200080006ff */
[----:B------:R-:W-:Y:S01]  /*05e0*/  ELECT P0, URZ, PT ;  /* 0x0000000000ff782f */ /* 0x000fe20003800000 */
[----:B-1----:R-:W-:Y:S01]  /*05f0*/  ULEA UR4, UR4, UR5, 0x18 ;  /* 0x0000000504047291 */ /* 0x002fe2000f8ec0ff */
[----:B------:R-:W1:Y:S11]  /*0600*/  FENCE.VIEW.ASYNC.S ;  /* 0x00000000000073c6 */ /* 0x000e760000000000 */
[----:B-1----:R1:W3:Y:S01]  /*0610*/  SYNCS.EXCH.64 URZ, [UR4], UR8 ;  /* 0x0000000804ff75b2 */ /* 0x0022e20008000100 */
[----:B------:R1:W4:Y:S01]  /*0620*/  SYNCS.EXCH.64 URZ, [UR4+0x18], UR6 ;  /* 0x0000180604ff75b2 */ /* 0x0003220008000100 */
[----:B------:R1:W1:Y:S01]  /*0630*/  SYNCS.EXCH.64 URZ, [UR4+0x8], UR8 ;  /* 0x0000080804ff75b2 */ /* 0x0002620008000100 */
[----:B------:R1:W1:Y:S01]  /*0640*/  SYNCS.EXCH.64 URZ, [UR4+0x20], UR6 ;  /* 0x0000200604ff75b2 */ /* 0x0002620008000100 */
[----:B------:R1:W1:Y:S01]  /*0650*/  SYNCS.EXCH.64 URZ, [UR4+0x10], UR8 ;  /* 0x0000100804ff75b2 */ /* 0x0002620008000100 */
[----:B------:R1:W1:Y:S01]  /*0660*/  SYNCS.EXCH.64 URZ, [UR4+0x28], UR6 ;  /* 0x0000280604ff75b2 */ /* 0x0002620008000100 */
[----:B------:R-:W-:Y:S01]  /*0670*/  NOP ;  /* 0x0000000000007918 */ /* 0x000fe20000000000 */
.L_x_9:
[----:B------:R-:W2:Y:S01]  /*0680*/  SHFL.IDX PT, R2, R46, RZ, 0x1f ;  /* 0x00001fff2e027589 */ /* 0x000ea200000e0000 */
[----:B------:R-:W-:Y:S01]  /*0690*/  NOP ;  /* 0x0000000000007918 */ /* 0x000fe20000000000 */
[----:B--2---:R-:W-:-:S13]  /*06a0*/  ISETP.NE.AND P0, PT, R2, 0x1, PT ;  /* 0x000000010200780c */ /* 0x004fda0003f05270 */
[----:B------:R-:W-:Y:S05]  /*06b0*/  @P0 BRA `(.L_x_10) ;  /* 0x0000000000580947 */ /* 0x000fea0003800000 */
[----:B-1----:R-:W1:Y:S01]  /*06c0*/  S2UR UR4, SR_CgaCtaId ;  /* 0x00000000000479c3 */ /* 0x002e620000008800 */
        /* <DEDUP_REMOVED lines=12> */
[----:B-1----:R2:W1:Y:S01]  /*0790*/  SYNCS.EXCH.64 URZ, [UR4+0x30], UR8 ;  /* 0x0000300804ff75b2 */ /* 0x0024620008000100 */
[----:B------:R2:W1:Y:S01]  /*07a0*/  SYNCS.EXCH.64 URZ, [UR4+0x50], UR6 ;  /* 0x0000500604ff75b2 */ /* 0x0004620008000100 */
[----:B------:R2:W1:Y:S01]  /*07b0*/  SYNCS.EXCH.64 URZ, [UR4+0x38], UR8 ;  /* 0x0000380804ff75b2 */ /* 0x0004620008000100 */
[----:B------:R2:W1:Y:S01]  /*07c0*/  SYNCS.EXCH.64 URZ, [UR4+0x58], UR6 ;  /* 0x0000580604ff75b2 */ /* 0x0004620008000100 */
[----:B------:R2:W1:Y:S01]  /*07d0*/  SYNCS.EXCH.64 URZ, [UR4+0x40], UR8 ;  /* 0x0000400804ff75b2 */ /* 0x0004620008000100 */
[----:B------:R2:W1:Y:S01]  /*07e0*/  SYNCS.EXCH.64 URZ, [UR4+0x60], UR6 ;  /* 0x0000600604ff75b2 */ /* 0x0004620008000100 */
[----:B------:R2:W1:Y:S01]  /*07f0*/  SYNCS.EXCH.64 URZ, [UR4+0x48], UR8 ;  /* 0x0000480804ff75b2 */ /* 0x0004620008000100 */
[----:B------:R2:W1:Y:S02]  /*0800*/  SYNCS.EXCH.64 URZ, [UR4+0x68], UR6 ;  /* 0x0000680604ff75b2 */ /* 0x0004640008000100 */
[----:B--2---:R-:W-:Y:S01]  /*0810*/  NOP ;  /* 0x0000000000007918 */ /* 0x004fe20000000000 */
.L_x_10:
[----:B------:R-:W2:Y:S01]  /*0820*/  SHFL.IDX PT, R2, R46, RZ, 0x1f ;  /* 0x00001fff2e027589 */ /* 0x000ea200000e0000 */
[----:B------:R-:W-:Y:S01]  /*0830*/  NOP ;  /* 0x0000000000007918 */ /* 0x000fe20000000000 */
[----:B--2---:R-:W-:-:S13]  /*0840*/  ISETP.NE.AND P0, PT, R2, 0x3, PT ;  /* 0x000000030200780c */ /* 0x004fda0003f05270 */
[----:B------:R-:W-:Y:S05]  /*0850*/  @P0 BRA `(.L_x_11) ;  /* 0x0000000000300947 */ /* 0x000fea0003800000 */
[----:B-1----:R-:W1:Y:S01]  /*0860*/  S2UR UR4, SR_CgaCtaId ;  /* 0x00000000000479c3 */ /* 0x002e620000008800 */
[----:B------:R-:W-:Y:S01]  /*0870*/  UMOV UR6, 0x400 ;  /* 0x0000040000067882 */ /* 0x000fe20000000000 */
[----:B------:R-:W-:Y:S01]  /*0880*/  UMOV UR5, 0x20 ;  /* 0x0000002000057882 */ /* 0x000fe20000000000 */
[----:B------:R-:W-:Y:S01]  /*0890*/  ELECT P0, URZ, PT ;  /* 0x0000000000ff782f */ /* 0x000fe20003800000 */
[----:B-1----:R-:W-:Y:S02]  /*08a0*/  ULEA UR6, UR4, UR6, 0x18 ;  /* 0x0000000604067291 */ /* 0x002fe4000f8ec0ff */
[----:B------:R-:W-:-:S04]  /*08b0*/  UIADD3 UR4, UPT, UPT, -UR5, 0x100000, URZ ;  /* 0x0010000005047890 */ /* 0x000fc8000fffe1ff */
[----:B------:R-:W-:Y:S02]  /*08c0*/  USHF.L.U32 UR5, UR4, 0xb, URZ ;  /* 0x0000000b04057899 */ /* 0x000fe400080006ff */
[----:B------:R-:W-:Y:S01]  /*08d0*/  USHF.L.U32 UR4, UR4, 0x1, URZ ;  /* 0x0000000104047899 */ /* 0x000fe200080006ff */
[----:B------:R-:W1:Y:S11]  /*08e0*/  FENCE.VIEW.ASYNC.S ;  /* 0x00000000000073c6 */ /* 0x000e760000000000 */
[----:B-1----:R2:W1:Y:S01]  /*08f0*/  SYNCS.EXCH.64 URZ, [UR6+0x70], UR4 ;  /* 0x0000700406ff75b2 */ /* 0x0024620008000100 */
[----:B------:R2:W1:Y:S02]  /*0900*/  SYNCS.EXCH.64 URZ, [UR6+0x78], UR4 ;  /* 0x0000780406ff75b2 */ /* 0x0004640008000100 */
[----:B--2---:R-:W-:Y:S01]  /*0910*/  NOP ;  /* 0x0000000000007918 */ /* 0x004fe20000000000 */
.L_x_11:
[----:B------:R-:W2:Y:S01]  /*0920*/  SHFL.IDX PT, R2, R46, RZ, 0x1f ;  /* 0x00001fff2e027589 */ /* 0x000ea200000e0000 */
[----:B------:R-:W-:Y:S01]  /*0930*/  NOP ;  /* 0x0000000000007918 */ /* 0x000fe20000000000 */
[----:B--2---:R-:W-:-:S13]  /*0940*/  ISETP.NE.AND P0, PT, R2, 0x4, PT ;  /* 0x000000040200780c */ /* 0x004fda0003f05270 */
[----:B------:R-:W-:Y:S05]  /*0950*/  @P0 BRA `(.L_x_12) ;  /* 0x00000000004c0947 */ /* 0x000fea0003800000 */
[----:B-1----:R-:W1:Y:S01]  /*0960*/  S2UR UR6, SR_CgaCtaId ;  /* 0x00000000000679c3 */ /* 0x002e620000008800 */
[----:B------:R-:W-:Y:S01]  /*0970*/  UMOV UR4, 0x3a0 ;  /* 0x000003a000047882 */ /* 0x000fe20000000000 */
[----:B------:R-:W-:Y:S01]  /*0980*/  UMOV UR5, 0x400 ;  /* 0x0000040000057882 */ /* 0x000fe20000000000 */
[----:B------:R-:W-:Y:S01]  /*0990*/  USEL UR4, UR4, 0x320, UP3 ;  /* 0x0000032004047887 */ /* 0x000fe20009800000 */
[----:B------:R-:W-:Y:S01]  /*09a0*/  UMOV UR8, 0x1 ;  /* 0x0000000100087882 */ /* 0x000fe20000000000 */
[----:B------:R-:W-:Y:S01]  /*09b0*/  ELECT P0, URZ, PT ;  /* 0x0000000000ff782f */ /* 0x000fe20003800000 */
[----:B------:R-:W-:-:S04]  /*09c0*/  UIADD3 UR8, UPT, UPT, -UR8, 0x100000, URZ ;  /* 0x0010000008087890 */ /* 0x000fc8000fffe1ff */
[----:B------:R-:W-:Y:S02]  /*09d0*/  USHF.L.U32 UR9, UR8, 0xb, URZ ;  /* 0x0000000b08097899 */ /* 0x000fe400080006ff */
[----:B------:R-:W-:Y:S02]  /*09e0*/  USHF.L.U32 UR8, UR8, 0x1, URZ ;  /* 0x0000000108087899 */ /* 0x000fe400080006ff */
[----:B-1----:R-:W-:Y:S02]  /*09f0*/  ULEA UR6, UR6, UR5, 0x18 ;  /* 0x0000000506067291 */ /* 0x002fe4000f8ec0ff */
[----:B------:R-:W-:-:S04]  /*0a00*/  UIADD3 UR4, UPT, UPT, -UR4, 0x100000, URZ ;  /* 0x0010000004047890 */ /* 0x000fc8000fffe1ff */
[----:B------:R-:W-:Y:S02]  /*0a10*/  USHF.L.U32 UR5, UR4, 0xb, URZ ;  /* 0x0000000b04057899 */ /* 0x000fe400080006ff */
[----:B------:R-:W-:Y:S01]  /*0a20*/  USHF.L.U32 UR4, UR4, 0x1, URZ ;  /* 0x0000000104047899 */ /* 0x000fe200080006ff */
[----:B------:R-:W1:Y:S03]  /*0a30*/  FENCE.VIEW.ASYNC.S ;  /* 0x00000000000073c6 */ /* 0x000e660000000000 */
[----:B-1----:R2:W1:Y:S08]  /*0a40*/  SYNCS.EXCH.64 URZ, [UR6+0x80], UR8 ;  /* 0x0000800806ff75b2 */ /* 0x0024700008000100 */
[----:B------:R2:W1:Y:S01]  /*0a50*/  SYNCS.EXCH.64 URZ, [UR6+0x90], UR4 ;  /* 0x0000900406ff75b2 */ /* 0x0004620008000100 */
[----:B------:R2:W1:Y:S01]  /*0a60*/  SYNCS.EXCH.64 URZ, [UR6+0x88], UR8 ;  /* 0x0000880806ff75b2 */ /* 0x0004620008000100 */
[----:B------:R2:W1:Y:S02]  /*0a70*/  SYNCS.EXCH.64 URZ, [UR6+0x98], UR4 ;  /* 0x0000980406ff75b2 */ /* 0x0004640008000100 */
[----:B--2---:R-:W-:Y:S01]  /*0a80*/  NOP ;  /* 0x0000000000007918 */ /* 0x004fe20000000000 */
.L_x_12:
        /* <DEDUP_REMOVED lines=26> */
.L_x_13:
[----:B------:R-:W2:Y:S01]  /*0c30*/  SHFL.IDX PT, R2, R46, RZ, 0x1f ;  /* 0x00001fff2e027589 */ /* 0x000ea200000e0000 */
[----:B------:R-:W-:Y:S01]  /*0c40*/  NOP ;  /* 0x0000000000007918 */ /* 0x000fe20000000000 */
[----:B--2---:R-:W-:-:S13]  /*0c50*/  ISETP.NE.AND P0, PT, R2, 0x3, PT ;  /* 0x000000030200780c */ /* 0x004fda0003f05270 */
[----:B------:R-:W-:Y:S05]  /*0c60*/  @P0 BRA `(.L_x_14) ;  /* 0x0000000000380947 */ /* 0x000fea0003800000 */
[----:B------:R-:W2:Y:S01]  /*0c70*/  S2UR UR5, SR_CgaCtaId ;  /* 0x00000000000579c3 */ /* 0x000ea20000008800 */
[----:B-1----:R-:W-:Y:S01]  /*0c80*/  UMOV UR4, 0x400 ;  /* 0x0000040000047882 */ /* 0x002fe20000000000 */
[----:B------:R-:W-:Y:S01]  /*0c90*/  UMOV UR6, 0x20 ;  /* 0x0000002000067882 */ /* 0x000fe20000000000 */
[----:B------:R-:W-:Y:S01]  /*0ca0*/  ELECT P0, URZ, PT ;  /* 0x0000000000ff782f */ /* 0x000fe20003800000 */
[----:B------:R-:W-:-:S04]  /*0cb0*/  UIADD3 UR6, UPT, UPT, -UR6, 0x100000, URZ ;  /* 0x0010000006067890 */ /* 0x000fc8000fffe1ff */
[----:B------:R-:W-:Y:S02]  /*0cc0*/  USHF.L.U32 UR7, UR6, 0xb, URZ ;  /* 0x0000000b06077899 */ /* 0x000fe400080006ff */
[----:B------:R-:W-:Y:S02]  /*0cd0*/  USHF.L.U32 UR6, UR6, 0x1, URZ ;  /* 0x0000000106067899 */ /* 0x000fe400080006ff */
[----:B--2---:R-:W-:Y:S01]  /*0ce0*/  ULEA UR4, UR5, UR4, 0x18 ;  /* 0x0000000405047291 */ /* 0x004fe2000f8ec0ff */
[----:B------:R-:W1:Y:S11]  /*0cf0*/  FENCE.VIEW.ASYNC.S ;  /* 0x00000000000073c6 */ /* 0x000e760000000000 */
[----:B-1----:R2:W1:Y:S01]  /*0d00*/  SYNCS.EXCH.64 URZ, [UR4+0xe0], UR6 ;  /* 0x0000e00604ff75b2 */ /* 0x0024620008000100 */
[----:B------:R2:W1:Y:S01]  /*0d10*/  SYNCS.EXCH.64 URZ, [UR4+0xf0], UR6 ;  /* 0x0000f00604ff75b2 */ /* 0x0004620008000100 */
[----:B------:R2:W1:Y:S01]  /*0d20*/  SYNCS.EXCH.64 URZ, [UR4+0xe8], UR6 ;  /* 0x0000e80604ff75b2 */ /* 0x0004620008000100 */
[----:B------:R2:W1:Y:S02]  /*0d30*/  SYNCS.EXCH.64 URZ, [UR4+0xf8], UR6 ;  /* 0x0000f80604ff75b2 */ /* 0x0004640008000100 */
[----:B--2---:R-:W-:Y:S01]  /*0d40*/  NOP ;  /* 0x0000000000007918 */ /* 0x004fe20000000000 */
.L_x_14:
[----:B-1----:R-:W1:Y:S01]  /*0d50*/  LDCU UR4, c[0x0][0x36c] ;  /* 0x00006d80ff0477ac */ /* 0x002e620008000800 */
[----:B------:R-:W-:Y:S01]  /*0d60*/  ISETP.NE.OR P3, PT, R0, 0x2, !P3 ;  /* 0x000000020000780c */ /* 0x000fe20005f65670 */
[----:B------:R-:W-:Y:S01]  /*0d70*/  NOP ;  /* 0x0000000000007918 */ /* 0x000fe20000000000 */
[----:B------:R-:W-:Y:S01]  /*0d80*/  LOP3.LUT R0, R57, 0x1f, RZ, 0xc0, !PT ;  /* 0x0000001f39007812 */ /* 0x000fe200078ec0ff */
[----:B------:R-:W-:Y:S02]  /*0d90*/  UISETP.NE.AND UP4, UPT, UR17, URZ, UPT ;  /* 0x000000ff1100728c */ /* 0x000fe4000bf85270 */
[----:B-1----:R-:W-:-:S09]  /*0da0*/  UISETP.EQ.U32.AND UP5, UPT, UR4, 0x1, UPT ;  /* 0x000000010400788c */ /* 0x002fd2000bfa2070 */
[----:B------:R-:W-:Y:S05]  /*0db0*/  BRA.U !UP5, `(.L_x_15) ;  /* 0x000000010d087547 */ /* 0x000fea000b800000 */
[----:B---34-:R-:W-:Y:S01]  /*0dc0*/  UCGABAR_ARV ;  /* 0x00000000000079c7 */ /* 0x018fe20008000000 */
[----:B------:R-:W-:Y:S05]  /*0dd0*/  BRA `(.L_x_16) ;  /* 0x0000000000047947 */ /* 0x000fea0003800000 */
.L_x_15:
[----:B---34-:R-:W-:Y:S01]  /*0de0*/  NOP ;  /* 0x0000000000007918 */ /* 0x018fe20000000000 */
.L_x_16:
[----:B------:R-:W1:Y:S01]  /*0df0*/  S2UR UR16, SR_CTAID.X ;  /* 0x00000000001079c3 */ /* 0x000e620000002500 */
[----:B------:R-:W-:-:S05]  /*0e00*/  CS2R.32 R48, SR_CgaSize ;  /* 0x0000000000307805 */ /* 0x000fca0000008a00 */
[----:B------:R-:W-:-:S05]  /*0e10*/  IMAD R48, R48, -0xa0, RZ ;  /* 0xffffff6030307824 */ /* 0x000fca00078e02ff */
[----:B------:R-:W-:-:S14]  /*0e20*/  R2UR UR5, R48 ;  /* 0x00000000300572ca */ /* 0x000fdc00000e0000 */
[----:B------:R-:W2:Y:S01]  /*0e30*/  LDCU UR5, c[0x0][UR5+0x2b0] ;  /* 0x00005600050577ac */ /* 0x000ea20008000800 */
[----:B------:R-:W-:-:S05]  /*0e40*/  CS2R.32 R48, SR_CgaSize ;  /* 0x0000000000307805 */ /* 0x000fca0000008a00 */
[----:B------:R-:W-:-:S05]  /*0e50*/  IMAD R48, R48, -0xa0, RZ ;  /* 0xffffff6030307824 */ /* 0x000fca00078e02ff */
[----:B------:R-:W-:-:S14]  /*0e60*/  R2UR UR4, R48 ;  /* 0x00000000300472ca */ /* 0x000fdc00000e0000 */
[----:B------:R-:W3:Y:S01]  /*0e70*/  LDCU UR4, c[0x0][UR4+0x2b4] ;  /* 0x00005680040477ac */ /* 0x000ee20008000800 */
[----:B------:R-:W4:Y:S01]  /*0e80*/  S2UR UR20, SR_CTAID.Y ;  /* 0x00000000001479c3 */ /* 0x000f220000002600 */
[----:B------:R-:W-:-:S05]  /*0e90*/  CS2R.32 R48, SR_CgaSize ;  /* 0x0000000000307805 */ /* 0x000fca0000008a00 */
[----:B------:R-:W-:-:S05]  /*0ea0*/  IMAD R48, R48, -0xa0, RZ ;  /* 0xffffff6030307824 */ /* 0x000fca00078e02ff */
[----:B------:R-:W-:-:S14]  /*0eb0*/  R2UR UR7, R48 ;  /* 0x00000000300772ca */ /* 0x000fdc00000e0000 */
[----:B------:R-:W3:Y:S01]  /*0ec0*/  LDCU UR7, c[0x0][UR7+0x2a0] ;  /* 0x00005400070777ac */ /* 0x000ee20008000800 */
[----:B------:R-:W-:-:S05]  /*0ed0*/  CS2R.32 R48, SR_CgaSize ;  /* 0x0000000000307805 */ /* 0x000fca0000008a00 */
[----:B------:R-:W-:-:S05]  /*0ee0*/  IMAD R48, R48, -0xa0, RZ ;  /* 0xffffff6030307824 */ /* 0x000fca00078e02ff */
[----:B------:R-:W-:-:S14]  /*0ef0*/  R2UR UR8, R48 ;  /* 0x00000000300872ca */ /* 0x000fdc00000e0000 */
[----:B------:R-:W3:Y:S01]  /*0f00*/  LDCU UR8, c[0x0][UR8+0x2a4] ;  /* 0x00005480080877ac */ /* 0x000ee20008000800 */
[----:B------:R-:W3:Y:S01]  /*0f10*/  S2UR UR9, SR_CgaCtaId ;  /* 0x00000000000979c3 */ /* 0x000ee20000008800 */
[----:B------:R-:W3:Y:S01]  /*0f20*/  LDCU UR21, c[0x0][0xb24] ;  /* 0x00016480ff1577ac */ /* 0x000ee20008000800 */
[----:B------:R-:W3:Y:S01]  /*0f30*/  LDCU UR42, c[0x0][0xb24] ;  /* 0x00016480ff2a77ac */ /* 0x000ee20008000800 */
[----:B-1----:R-:W-:Y:S01]  /*0f40*/  I2FP.F32.U32 R3, UR16 ;  /* 0x0000001000037c45 */ /* 0x002fe20008201000 */
[----:B------:R-:W1:Y:S04]  /*0f50*/  LDCU UR29, c[0x0][0xb30] ;  /* 0x00016600ff1d77ac */ /* 0x000e680008000800 */
[----:B--2---:R-:W-:Y:S01]  /*0f60*/  FMUL R3, R3, UR5 ;  /* 0x0000000503037c20 */ /* 0x004fe20008400000 */
[----:B------:R-:W-:Y:S01]  /*0f70*/  UMOV UR34, 0x5 ;  /* 0x0000000500227882 */ /* 0x000fe20000000000 */
[----:B----4-:R-:W-:-:S04]  /*0f80*/  I2FP.F32.U32 R2, UR20 ;  /* 0x0000001400027c45 */ /* 0x010fc80008201000 */
[----:B------:R-:W2:Y:S01]  /*0f90*/  F2I.U32.TRUNC.NTZ R3, R3 ;  /* 0x0000000300037305 */ /* 0x000ea2000020f000 */
[----:B---3--:R-:W-:Y:S01]  /*0fa0*/  FMUL R2, R2, UR4 ;  /* 0x0000000402027c20 */ /* 0x008fe20008400000 */
[----:B------:R-:W-:Y:S02]  /*0fb0*/  ULOP3.LUT UR5, UR9, 0x2, URZ, 0xc0, !UPT ;  /* 0x0000000209057892 */ /* 0x000fe4000f8ec0ff */
[----:B------:R-:W-:-:S04]  /*0fc0*/  ULOP3.LUT UR50, UR9, 0x1, URZ, 0xc0, !UPT ;  /* 0x0000000109327892 */ /* 0x000fc8000f8ec0ff */
[----:B------:R-:W3:Y:S01]  /*0fd0*/  F2I.U32.TRUNC.NTZ R2, R2 ;  /* 0x0000000200027305 */ /* 0x000ee2000020f000 */
[----:B------:R-:W-:Y:S02]  /*0fe0*/  UISETP.GT.U32.AND UP0, UPT, UR5, 0xffff, UPT ;  /* 0x0000ffff0500788c */ /* 0x000fe4000bf04070 */
[----:B------:R-:W-:Y:S02]  /*0ff0*/  UISETP.GT.U32.AND UP1, UPT, UR50, 0xffff, UPT ;  /* 0x0000ffff3200788c */ /* 0x000fe4000bf24070 */
[----:B------:R-:W-:Y:S01]  /*1000*/  USEL UR26, UR5, 0xffff, !UP0 ;  /* 0x0000ffff051a7887 */ /* 0x000fe2000c000000 */
[----:B--2---:R-:W-:Y:S01]  /*1010*/  R2UR UR4, R3 ;  /* 0x00000000030472ca */ /* 0x004fe200000e0000 */
[----:B------:R-:W-:Y:S02]  /*1020*/  USHF.R.U32.HI UR32, URZ, 0x1, UR9 ;  /* 0x00000001ff207899 */ /* 0x000fe40008011609 */
[----:B------:R-:W-:Y:S02]  /*1030*/  USHF.L.U32 UR31, UR9, 0x9, URZ ;  /* 0x00000009091f7899 */ /* 0x000fe400080006ff */
[----:B------:R-:W-:-:S02]  /*1040*/  USHF.L.U32 UR30, UR9, 0xb, URZ ;  /* 0x0000000b091e7899 */ /* 0x000fc400080006ff */
[----:B------:R-:W-:Y:S01]  /*1050*/  USEL UR27, UR50, 0xffff, !UP1 ;  /* 0x0000ffff321b7887 */ /* 0x000fe2000c800000 */
[----:B---3--:R-:W-:Y:S02]  /*1060*/  R2UR UR6, R2 ;  /* 0x00000000020672ca */ /* 0x008fe400000e0000 */
[----:B------:R-:W-:-:S03]  /*1070*/  PRMT R2, RZ, 0x7610, R2 ;  /* 0x00007610ff027816 */ /* 0x000fc60000000002 */
[----:B------:R-:W-:-:S04]  /*1080*/  UIADD3 UR5, UPT, UPT, -UR4, URZ, URZ ;  /* 0x000000ff04057290 */ /* 0x000fc8000fffe1ff */
[----:B------:R-:W-:-:S04]  /*1090*/  UIMAD UR5, UR7, UR5, UR16 ;  /* 0x00000005070572a4 */ /* 0x000fc8000f8e0210 */
[----:B------:R-:W-:Y:S02]  /*10a0*/  UIADD3 UR4, UPT, UPT, -UR6, URZ, URZ ;  /* 0x000000ff06047290 */ /* 0x000fe4000fffe1ff */
[----:B------:R-:W-:Y:S02]  /*10b0*/  IMAD.U32 R48, RZ, RZ, UR5 ;  /* 0x00000005ff307e24 */ /* 0x000fe4000f8e00ff */
[----:B------:R-:W-:-:S06]  /*10c0*/  UIMAD UR4, UR8, UR4, UR20 ;  /* 0x00000004080472a4 */ /* 0x000fcc000f8e0214 */
[----:B------:R-:W-:Y:S01]  /*10d0*/  IMAD.U32 R47, RZ, RZ, UR4 ;  /* 0x00000004ff2f7e24 */ /* 0x000fe2000f8e00ff */
[----:B-1----:R-:W-:Y:S06]  /*10e0*/  BRA.U UP4, `(.L_x_17) ;  /* 0x0000000104447547 */ /* 0x002fec000b800000 */
[----:B------:R-:W-:Y:S02]  /*10f0*/  R2UR UR4, R47 ;  /* 0x000000002f0472ca */ /* 0x000fe400000e0000 */
[----:B------:R-:W-:-:S11]  /*1100*/  R2UR UR6, R48 ;  /* 0x00000000300672ca */ /* 0x000fd600000e0000 */
[----:B------:R-:W-:Y:S02]  /*1110*/  UISETP.NE.AND UP0, UPT, UR4, URZ, UPT ;  /* 0x000000ff0400728c */ /* 0x000fe4000bf05270 */
[----:B------:R-:W-:Y:S02]  /*1120*/  UISETP.NE.AND UP1, UPT, UR4, 0x1, UPT ;  /* 0x000000010400788c */ /* 0x000fe4000bf25270 */
[----:B------:R-:W-:Y:S02]  /*1130*/  UISETP.NE.AND UP2, UPT, UR6, URZ, UP0 ;  /* 0x000000ff0600728c */ /* 0x000fe40008745270 */
[----:B------:R-:W-:Y:S02]  /*1140*/  USEL UR4, URZ, 0x2, UP0 ;  /* 0x00000002ff047887 */ /* 0x000fe40008000000 */
[----:B------:R-:W-:Y:S02]  /*1150*/  USEL UR8, URZ, 0x1, UP2 ;  /* 0x00000001ff087887 */ /* 0x000fe40009000000 */
[----:B------:R-:W-:-:S02]  /*1160*/  UISETP.NE.AND UP2, UPT, UR6, URZ, UPT ;  /* 0x000000ff0600728c */ /* 0x000fc4000bf45270 */
[----:B------:R-:W-:Y:S02]  /*1170*/  USEL UR5, URZ, 0x4, UP1 ;  /* 0x00000004ff057887 */ /* 0x000fe40008800000 */
[----:B------:R-:W-:Y:S02]  /*1180*/  UISETP.NE.AND UP0, UPT, UR6, 0x1, UPT ;  /* 0x000000010600788c */ /* 0x000fe4000bf05270 */
[----:B------:R-:W-:Y:S02]  /*1190*/  USEL UR6, URZ, 0x8, UP1 ;  /* 0x00000008ff067887 */ /* 0x000fe40008800000 */
[----:B------:R-:W-:Y:S02]  /*11a0*/  USEL UR7, UR5, 0x4, UP2 ;  /* 0x0000000405077887 */ /* 0x000fe40009000000 */
[----:B------:R-:W-:Y:S02]  /*11b0*/  USEL UR4, UR4, 0x2, UP0 ;  /* 0x0000000204047887 */ /* 0x000fe40008000000 */
[----:B------:R-:W-:-:S02]  /*11c0*/  USEL UR5, UR6, 0x8, UP0 ;  /* 0x0000000806057887 */ /* 0x000fc40008000000 */
[----:B------:R-:W-:-:S04]  /*11d0*/  UIADD3 UR4, UPT, UPT, UR4, UR7, UR8 ;  /* 0x0000000704047290 */ /* 0x000fc8000fffe008 */
[----:B------:R-:W-:-:S06]  /*11e0*/  UIADD3 UR4, UPT, UPT, UR4, UR5, URZ ;  /* 0x0000000504047290 */ /* 0x000fcc000fffe0ff */
[----:B------:R-:W-:-:S07]  /*11f0*/  IMAD.U32 R2, RZ, RZ, UR4 ;  /* 0x00000004ff027e24 */ /* 0x000fce000f8e00ff */
.L_x_17:
[----:B------:R-:W1:Y:S01]  /*1200*/  S2UR UR36, SR_CTAID.Z ;  /* 0x00000000002479c3 */ /* 0x000e620000002700 */
[----:B------:R-:W-:Y:S01]  /*1210*/  UISETP.GE.AND UP0, UPT, UR21, 0x1, UPT ;  /* 0x000000011500788c */ /* 0x000fe2000bf06270 */
[----:B------:R-:W-:-:S08]  /*1220*/  UMOV UR33, 0x3 ;  /* 0x0000000300217882 */ /* 0x000fd00000000000 */
[----:B------:R-:W-:Y:S05]  /*1230*/  BRA.U !UP0, `(.L_x_18) ;  /* 0x0000000108d47547 */ /* 0x000fea000b800000 */
[----:B------:R-:W2:Y:S01]  /*1240*/  LDCU.128 UR12, c[0x0][0xb10] ;  /* 0x00016200ff0c77ac */ /* 0x000ea20008000c00 */
[----:B------:R-:W3:Y:S01]  /*1250*/  LDCU UR6, c[0x0][0x370] ;  /* 0x00006e00ff0677ac */ /* 0x000ee20008000800 */
[----:B------:R-:W4:Y:S01]  /*1260*/  LDCU UR5, c[0x0][0x374] ;  /* 0x00006e80ff0577ac */ /* 0x000f220008000800 */
[----:B------:R-:W1:Y:S01]  /*1270*/  LDCU UR28, c[0x0][0xb0c] ;  /* 0x00016180ff1c77ac */ /* 0x000e620008000800 */
[----:B------:R-:W1:Y:S01]  /*1280*/  LDCU UR4, c[0x0][0xb20] ;  /* 0x00016400ff0477ac */ /* 0x000e620008000800 */
[----:B------:R-:W1:Y:S01]  /*1290*/  LDCU.64 UR8, c[0x0][0xb28] ;  /* 0x00016500ff0877ac */ /* 0x000e620008000a00 */
[----:B--2---:R-:W-:Y:S02]  /*12a0*/  UISETP.NE.AND UP0, UPT, UR14, 0x1, UPT ;  /* 0x000000010e00788c */ /* 0x004fe4000bf05270 */
[----:B----4-:R-:W-:Y:S02]  /*12b0*/  UIMAD.WIDE.U32 UR10, UR5, UR15, URZ ;  /* 0x0000000f050a72a5 */ /* 0x010fe4000f8e00ff */
[----:B---3--:R-:W-:-:S02]  /*12c0*/  UIMAD.WIDE.U32 UR22, UR6, UR12, URZ ;  /* 0x0000000c061672a5 */ /* 0x008fc4000f8e00ff */
[----:B-1----:R-:W-:Y:S02]  /*12d0*/  UISETP.NE.AND UP1, UPT, UR28, 0x1, UPT ;  /* 0x000000011c00788c */ /* 0x002fe4000bf25270 */
[----:B------:R-:W-:Y:S01]  /*12e0*/  UISETP.NE.AND UP2, UPT, UR21, 0x1, UPT ;  /* 0x000000011500788c */ /* 0x000fe2000bf45270 */
[----:B------:R-:W-:Y:S02]  /*12f0*/  UMOV UR10, UR11 ;  /* 0x0000000b000a7c82 */ /* 0x000fe40008000000 */
[----:B------:R-:W-:Y:S01]  /*1300*/  UMOV UR22, UR23 ;  /* 0x0000001700167c82 */ /* 0x000fe20008000000 */
[----:B------:R-:W-:Y:S02]  /*1310*/  @UP0 USHF.R.U32.HI UR5, URZ, UR4, UR10 ;  /* 0x00000004ff050299 */ /* 0x000fe4000801160a */
[----:B------:R-:W-:Y:S02]  /*1320*/  UIMAD.WIDE.U32 UR24, UR20, UR15, URZ ;  /* 0x0000000f141872a5 */ /* 0x000fe4000f8e00ff */
[----:B------:R-:W-:-:S02]  /*1330*/  UIMAD.WIDE.U32 UR10, UR5, UR8, URZ ;  /* 0x00000008050a72a5 */ /* 0x000fc4000f8e00ff */
[----:B------:R-:W-:Y:S02]  /*1340*/  @UP1 USHF.R.U32.HI UR6, URZ, UR13, UR22 ;  /* 0x0000000dff061299 */ /* 0x000fe40008011616 */
[----:B------:R-:W-:Y:S02]  /*1350*/  UIMAD.WIDE.U32 UR18, UR16, UR12, URZ ;  /* 0x0000000c101272a5 */ /* 0x000fe4000f8e00ff */
[----:B------:R-:W-:Y:S01]  /*1360*/  UIMAD.WIDE.U32 UR22, UR6, UR8, URZ ;  /* 0x00000008061672a5 */ /* 0x000fe2000f8e00ff */
[----:B------:R-:W-:Y:S01]  /*1370*/  UMOV UR24, UR25 ;  /* 0x0000001900187c82 */ /* 0x000fe20008000000 */
[----:B------:R-:W-:Y:S01]  /*1380*/  UMOV UR10, UR11 ;  /* 0x0000000b000a7c82 */ /* 0x000fe20008000000 */
[----:B------:R-:W-:Y:S02]  /*1390*/  USHF.R.U32.HI UR24, URZ, UR4, UR24 ;  /* 0x00000004ff187299 */ /* 0x000fe40008011618 */
[----:B------:R-:W-:Y:S02]  /*13a0*/  @UP2 USHF.R.U32.HI UR5, URZ, UR9, UR10 ;  /* 0x00000009ff052299 */ /* 0x000fe4000801160a */
[----:B------:R-:W-:Y:S01]  /*13b0*/  UMOV UR7, UR23 ;  /* 0x0000001700077c82 */ /* 0x000fe20008000000 */
[----:B------:R-:W-:Y:S01]  /*13c0*/  UMOV UR18, UR19 ;  /* 0x0000001300127c82 */ /* 0x000fe20008000000 */
[----:B------:R-:W-:-:S02]  /*13d0*/  @UP2 USHF.R.U32.HI UR6, URZ, UR9, UR7 ;  /* 0x00000009ff062299 */ /* 0x000fc40008011607 */
[----:B------:R-:W-:Y:S02]  /*13e0*/  USHF.R.U32.HI UR18, URZ, UR13, UR18 ;  /* 0x0000000dff127299 */ /* 0x000fe40008011612 */
[----:B------:R-:W-:Y:S02]  /*13f0*/  USEL UR4, UR20, UR24, !UP0 ;  /* 0x0000001814047287 */ /* 0x000fe4000c000000 */
[----:B------:R-:W-:Y:S02]  /*1400*/  UIMAD UR7, UR5, UR21, URZ ;  /* 0x00000015050772a4 */ /* 0x000fe4000f8e02ff */
[----:B------:R-:W-:Y:S02]  /*1410*/  USEL UR5, UR16, UR18, !UP1 ;  /* 0x0000001210057287 */ /* 0x000fe4000c800000 */
[----:B------:R-:W-:Y:S02]  /*1420*/  UIMAD UR12, UR6, UR21, URZ ;  /* 0x00000015060c72a4 */ /* 0x000fe4000f8e02ff */
[----:B------:R-:W-:-:S02]  /*1430*/  UISETP.GE.AND UP0, UPT, UR4, UR7, UPT ;  /* 0x000000070400728c */ /* 0x000fc4000bf06270 */
[----:B------:R-:W-:Y:S02]  /*1440*/  UIMAD.WIDE.U32 UR10, UR4, UR8, URZ ;  /* 0x00000008040a72a5 */ /* 0x000fe4000f8e00ff */
[----:B------:R-:W-:Y:S02]  /*1450*/  UISETP.GE.OR UP0, UPT, UR5, UR12, UP0 ;  /* 0x0000000c0500728c */ /* 0x000fe40008706670 */
[----:B------:R-:W-:Y:S02]  /*1460*/  UIMAD.WIDE.U32 UR12, UR5, UR8, URZ ;  /* 0x00000008050c72a5 */ /* 0x000fe4000f8e00ff */
[----:B------:R-:W-:Y:S01]  /*1470*/  UIADD3 UR10, UPT, UPT, -UR4, URZ, URZ ;  /* 0x000000ff040a7290 */ /* 0x000fe2000fffe1ff */
[----:B------:R-:W-:Y:S01]  /*1480*/  UMOV UR8, UR11 ;  /* 0x0000000b00087c82 */ /* 0x000fe20008000000 */
[----:B------:R-:W-:Y:S02]  /*1490*/  UIADD3 UR11, UPT, UPT, -UR5, URZ, URZ ;  /* 0x000000ff050b7290 */ /* 0x000fe4000fffe1ff */
[----:B------:R-:W-:-:S03]  /*14a0*/  USHF.R.U32.HI UR8, URZ, UR9, UR8 ;  /* 0x00000009ff087299 */ /* 0x000fc60008011608 */
[----:B------:R-:W-:Y:S01]  /*14b0*/  @!UP0 UMOV UR7, UR13 ;  /* 0x0000000d00078c82 */ /* 0x000fe20008000000 */
[----:B------:R-:W-:Y:S02]  /*14c0*/  UIMAD UR20, UR14, UR10, UR20 ;  /* 0x0000000a0e1472a4 */ /* 0x000fe4000f8e0214 */
[----:B------:R-:W-:Y:S02]  /*14d0*/  USEL UR8, UR4, UR8, !UP2 ;  /* 0x0000000804087287 */ /* 0x000fe4000d000000 */
[----:B------:R-:W-:Y:S02]  /*14e0*/  @!UP0 USHF.R.U32.HI UR7, URZ, UR9, UR7 ;  /* 0x00000009ff078299 */ /* 0x000fe40008011607 */
[----:B------:R-:W-:Y:S02]  /*14f0*/  UIADD3 UR9, UPT, UPT, -UR8, URZ, URZ ;  /* 0x000000ff08097290 */ /* 0x000fe4000fffe1ff */
[----:B------:R-:W-:Y:S02]  /*1500*/  @!UP0 USEL UR7, UR5, UR7, !UP2 ;  /* 0x0000000705078287 */ /* 0x000fe4000d000000 */
[----:B------:R-:W-:-:S02]  /*1510*/  UIMAD UR9, UR21, UR9, UR4 ;  /* 0x00000009150972a4 */ /* 0x000fc4000f8e0204 */
[----:B------:R-:W-:Y:S02]  /*1520*/  @!UP0 UIADD3 UR8, UPT, UPT, UR8, -UR7, URZ ;  /* 0x8000000708088290 */ /* 0x000fe4000fffe0ff */
[----:B------:R-:W-:Y:S02]  /*1530*/  @!UP0 UIMAD UR6, UR9, UR6, UR7 ;  /* 0x00000006090682a4 */ /* 0x000fe4000f8e0207 */
[----:B------:R-:W-:Y:S02]  /*1540*/  @!UP0 UIMAD UR4, UR8, UR21, UR5 ;  /* 0x00000015080482a4 */ /* 0x000fe4000f8e0205 */
[----:B------:R-:W-:Y:S02]  /*1550*/  UIMAD UR16, UR28, UR11, UR16 ;  /* 0x0000000b1c1072a4 */ /* 0x000fe4000f8e0210 */
[----:B------:R-:W-:Y:S01]  /*1560*/  UIMAD UR20, UR4, UR14, UR20 ;  /* 0x0000000e041472a4 */ /* 0x000fe2000f8e0214 */
[----:B------:R-:W-:Y:S02]  /*1570*/  @!UP0 UMOV UR5, UR6 ;  /* 0x0000000600058c82 */ /* 0x000fe40008000000 */
[----:B------:R-:W-:-:S12]  /*1580*/  UIMAD UR16, UR5, UR28, UR16 ;  /* 0x0000001c051072a4 */ /* 0x000fd8000f8e0210 */
.L_x_18:
[----:B------:R-:W-:Y:S02]  /*1590*/  UISETP.NE.AND UP1, UPT, UR29, 0x1, UPT ;  /* 0x000000011d00788c */ /* 0x000fe4000bf25270 */
[----:B------:R-:W-:Y:S02]  /*15a0*/  ULOP3.LUT UR27, UR27, 0xffff, URZ, 0xc0, !UPT ;  /* 0x0000ffff1b1b7892 */ /* 0x000fe4000f8ec0ff */
[----:B------:R-:W-:Y:S02]  /*15b0*/  ULOP3.LUT UR26, UR26, 0xffff, URZ, 0xc0, !UPT ;  /* 0x0000ffff1a1a7892 */ /* 0x000fe4000f8ec0ff */
[----:B------:R-:W-:Y:S02]  /*15c0*/  UISETP.NE.AND UP0, UPT, UR17, 0x2, UPT ;  /* 0x000000021100788c */ /* 0x000fe4000bf05270 */
[----:B------:R-:W-:Y:S02]  /*15d0*/  ULOP3.LUT UR31, UR31, 0x400, URZ, 0xc0, !UPT ;  /* 0x000004001f1f7892 */ /* 0x000fe4000f8ec0ff */
[----:B------:R-:W-:-:S02]  /*15e0*/  ULOP3.LUT UR30, UR30, 0x800, URZ, 0xc0, !UPT ;  /* 0x000008001e1e7892 */ /* 0x000fc4000f8ec0ff */
[----:B------:R-:W-:Y:S02]  /*15f0*/  USHF.L.U32 UR27, UR34, UR27, URZ ;  /* 0x0000001b221b7299 */ /* 0x000fe400080006ff */
[----:B------:R-:W-:Y:S01]  /*1600*/  USHF.L.U32 UR26, UR33, UR26, URZ ;  /* 0x0000001a211a7299 */ /* 0x000fe200080006ff */
[----:B------:R-:W-:Y:S11]  /*1610*/  BRA.U UP1, `(.L_x_19) ;  /* 0x0000000101447547 */ /* 0x000ff6000b800000 */
[----:B------:R-:W2:Y:S01]  /*1620*/  LDCU.128 UR8, c[0x0][0xb10] ;  /* 0x00016200ff0877ac */ /* 0x000ea20008000c00 */
[----:B------:R-:W3:Y:S01]  /*1630*/  LDCU UR12, c[0x0][0xb0c] ;  /* 0x00016180ff0c77ac */ /* 0x000ee20008000800 */
[----:B------:R-:W4:Y:S01]  /*1640*/  LDCU UR13, c[0x0][0xb20] ;  /* 0x00016400ff0d77ac */ /* 0x000f220008000800 */
[----:B--2---:R-:W-:Y:S02]  /*1650*/  UIMAD.WIDE.U32 UR6, UR16, UR8, URZ ;  /* 0x00000008100672a5 */ /* 0x004fe4000f8e00ff */
[----:B------:R-:W-:Y:S02]  /*1660*/  UIMAD.WIDE.U32 UR4, UR20, UR11, URZ ;  /* 0x0000000b140472a5 */ /* 0x000fe4000f8e00ff */
[----:B---3--:R-:W-:Y:S02]  /*1670*/  UISETP.NE.AND UP2, UPT, UR12, 0x1, UPT ;  /* 0x000000010c00788c */ /* 0x008fe4000bf45270 */
[----:B------:R-:W-:Y:S01]  /*1680*/  UISETP.NE.AND UP1, UPT, UR10, 0x1, UPT ;  /* 0x000000010a00788c */ /* 0x000fe2000bf25270 */
[----:B------:R-:W-:-:S02]  /*1690*/  UMOV UR6, UR7 ;  /* 0x0000000700067c82 */ /* 0x000fc40008000000 */
[----:B------:R-:W-:Y:S01]  /*16a0*/  UMOV UR4, UR5 ;  /* 0x0000000500047c82 */ /* 0x000fe20008000000 */
[----:B------:R-:W-:Y:S02]  /*16b0*/  USHF.R.U32.HI UR6, URZ, UR9, UR6 ;  /* 0x00000009ff067299 */ /* 0x000fe40008011606 */
[----:B----4-:R-:W-:Y:S02]  /*16c0*/  USHF.R.U32.HI UR4, URZ, UR13, UR4 ;  /* 0x0000000dff047299 */ /* 0x010fe40008011604 */
[----:B------:R-:W-:Y:S02]  /*16d0*/  USEL UR5, UR16, UR6, !UP2 ;  /* 0x0000000610057287 */ /* 0x000fe4000d000000 */
[----:B------:R-:W-:-:S04]  /*16e0*/  USEL UR4, UR20, UR4, !UP1 ;  /* 0x0000000414047287 */ /* 0x000fc8000c800000 */
[----:B------:R-:W-:Y:S02]  /*16f0*/  UIADD3 UR6, UPT, UPT, UR5, -UR4, URZ ;  /* 0x8000000405067290 */ /* 0x000fe4000fffe0ff */
[----:B------:R-:W-:Y:S02]  /*1700*/  UIADD3 UR4, UPT, UPT, -UR5, UR4, URZ ;  /* 0x0000000405047290 */ /* 0x000fe4000fffe1ff */
[----:B------:R-:W-:Y:S02]  /*1710*/  UIMAD UR20, UR6, UR10, UR20 ;  /* 0x0000000a061472a4 */ /* 0x000fe4000f8e0214 */
[----:B------:R-:W-:-:S12]  /*1720*/  UIMAD UR16, UR4, UR12, UR16 ;  /* 0x0000000c041072a4 */ /* 0x000fd8000f8e0210 */
.L_x_19:
[----:B------:R-:W-:Y:S05]  /*1730*/  BRA.U !UP5, `(.L_x_20) ;  /* 0x000000010d0c7547 */ /* 0x000fea000b800000 */
[----:B------:R-:W-:Y:S01]  /*1740*/  UCGABAR_WAIT ;  /* 0x0000000000007dc7 */ /* 0x000fe20008000000 */
[----:B------:R-:W-:Y:S01]  /*1750*/  CCTL.IVALL ;  /* 0x00000000ff00798f */ /* 0x000fe20002000000 */
[----:B------:R-:W-:Y:S05]  /*1760*/  BRA `(.L_x_21) ;  /* 0x0000000000047947 */ /* 0x000fea0003800000 */
.L_x_20:
[----:B------:R-:W-:Y:S06]  /*1770*/  BAR.SYNC.DEFER_BLOCKING 0x0 ;  /* 0x0000000000007b1d */ /* 0x000fec0000010000 */
.L_x_21:
[----:B------:R-:W-:Y:S05]  /*1780*/  BRA.U UP0, `(.L_x_22) ;  /* 0x0000001100b87547 */ /* 0x000fea000b800000 */
[----:B------:R-:W2:Y:S01]  /*1790*/  LDCU UR7, c[0x0][0x38c] ;  /* 0x00007180ff0777ac */ /* 0x000ea20008000800 */
[----:B------:R-:W3:Y:S01]  /*17a0*/  S2UR UR8, SR_CgaCtaId ;  /* 0x00000000000879c3 */ /* 0x000ee20000008800 */
[----:B------:R-:W-:Y:S01]  /*17b0*/  PLOP3.LUT P1, PT, PT, PT, UP3, 0x80, 0x8 ;  /* 0x000000000008781c */ /* 0x000fe20003f2f038 */
[----:B------:R-:W-:Y:S01]  /*17c0*/  IMAD.MOV.U32 R12, RZ, RZ, 0x1 ;  /* 0x00000001ff0c7424 */ /* 0x000fe200078e00ff */
[----:B------:R-:W-:Y:S01]  /*17d0*/  UISETP.NE.AND UP0, UPT, UR17, URZ, UPT ;  /* 0x000000ff1100728c */ /* 0x000fe2000bf05270 */
[----:B------:R-:W-:Y:S01]  /*17e0*/  ISETP.EQ.OR P2, PT, R0, RZ, P3 ;  /* 0x000000ff0000720c */ /* 0x000fe20001f42670 */
[----:B------:R-:W-:Y:S01]  /*17f0*/  UMOV UR21, 0x400 ;  /* 0x0000040000157882 */ /* 0x000fe20000000000 */
[----:B------:R-:W-:Y:S01]  /*1800*/  USHF.L.U32 UR5, UR32, 0x5, URZ ;  /* 0x0000000520057899 */ /* 0x000fe200080006ff */
[----:B------:R-:W-:Y:S01]  /*1810*/  PLOP3.LUT P1, PT, P1, PT, PT, 0x8, 0x80 ;  /* 0x000000000080781c */ /* 0x000fe20000f2e170 */
[----:B------:R-:W-:Y:S01]  /*1820*/  USEL UR25, UR48, 0x2, UP0 ;  /* 0x0000000230197887 */ /* 0x000fe20008000000 */
[----:B------:R-:W-:Y:S01]  /*1830*/  CS2R R10, SRZ ;  /* 0x00000000000a7805 */ /* 0x000fe2000001ff00 */
[----:B------:R-:W-:Y:S01]  /*1840*/  IMAD.MOV.U32 R9, RZ, RZ, RZ ;  /* 0x000000ffff097224 */ /* 0x000fe200078e00ff */
[----:B------:R-:W4:Y:S01]  /*1850*/  LDCU UR43, c[0x0][0x370] ;  /* 0x00006e00ff2b77ac */ /* 0x000f220008000800 */
[----:B------:R-:W-:Y:S01]  /*1860*/  IMAD.MOV.U32 R8, RZ, RZ, 0x1 ;  /* 0x00000001ff087424 */ /* 0x000fe200078e00ff */
[----:B------:R-:W1:Y:S01]  /*1870*/  LDCU.64 UR28, c[0x0][0x348] ;  /* 0x00006900ff1c77ac */ /* 0x000e620008000a00 */
[----:B--2---:R-:W-:-:S02]  /*1880*/  UIADD3 UR6, UPT, UPT, UR7, 0x1f, URZ ;  /* 0x0000001f07067890 */ /* 0x004fc4000fffe0ff */
[----:B------:R-:W-:Y:S02]  /*1890*/  UIADD3 UR49, UPT, UPT, UR7, 0x3e, URZ ;  /* 0x0000003e07317890 */ /* 0x000fe4000fffe0ff */
[----:B------:R-:W-:Y:S02]  /*18a0*/  USHF.R.S32.HI UR4, URZ, 0x1f, UR6 ;  /* 0x0000001fff047899 */ /* 0x000fe40008011406 */
[----:B---3--:R-:W-:Y:S02]  /*18b0*/  ULEA UR21, UR8, UR21, 0x18 ;  /* 0x0000001508157291 */ /* 0x008fe4000f8ec0ff */
[----:B------:R-:W-:Y:S02]  /*18c0*/  ULEA.HI UR4, UR4, UR6, URZ, 0x5 ;  /* 0x0000000604047291 */ /* 0x000fe4000f8f28ff */
[----:B------:R-:W-:Y:S02]  /*18d0*/  UIADD3 UR6, UPT, UPT, UR7, -0x1, URZ ;  /* 0xffffffff07067890 */ /* 0x000fe4000fffe0ff */
[----:B------:R-:W-:-:S02]  /*18e0*/  USHF.R.S32.HI UR45, URZ, 0x5, UR4 ;  /* 0x00000005ff2d7899 */ /* 0x000fc40008011404 */
[----:B------:R-:W-:Y:S02]  /*18f0*/  UISETP.GE.U32.AND UP1, UPT, UR6, -0x3f, UPT ;  /* 0xffffffc10600788c */ /* 0x000fe4000bf26070 */
[----:B------:R-:W-:Y:S02]  /*1900*/  UISETP.LT.U32.AND UP0, UPT, UR45, 0x3, UPT ;  /* 0x000000032d00788c */ /* 0x000fe4000bf01070 */
[----:B------:R-:W-:Y:S02]  /*1910*/  ULEA UR38, UR31, UR21, 0x1 ;  /* 0x000000151f267291 */ /* 0x000fe4000f8e08ff */
[----:B------:R-:W-:Y:S02]  /*1920*/  USEL UR44, UR45, 0x3, UP0 ;  /* 0x000000032d2c7887 */ /* 0x000fe40008000000 */
[----:B------:R-:W-:Y:S02]  /*1930*/  ULEA UR37, UR30, UR21, 0x1 ;  /* 0x000000151e257291 */ /* 0x000fe4000f8e08ff */
[----:B------:R-:W-:-:S02]  /*1940*/  UIADD3 UR24, UPT, UPT, UR44, -0x1, URZ ;  /* 0xffffffff2c187890 */ /* 0x000fc4000fffe0ff */
[----:B------:R-:W-:Y:S01]  /*1950*/  @UP1 UIADD3 UR24, UPT, UPT, UR44, URZ, URZ ;  /* 0x000000ff2c181290 */ /* 0x000fe2000fffe0ff */
[----:B------:R-:W2:Y:S01]  /*1960*/  LDCU UR41, c[0x0][0x374] ;  /* 0x00006e80ff2977ac */ /* 0x000ea20008000800 */
[----:B------:R-:W-:Y:S02]  /*1970*/  ULOP3.LUT UR47, UR5, 0x20, URZ, 0xe2, !UPT ;  /* 0x00000020052f7892 */ /* 0x000fe4000f8ee2ff */
[----:B------:R-:W-:Y:S02]  /*1980*/  UIADD3 UR38, UPT, UPT, UR38, 0x4400, URZ ;  /* 0x0000440026267890 */ /* 0x000fe4000fffe0ff */
[----:B------:R-:W-:Y:S02]  /*1990*/  UIADD3 UR37, UPT, UPT, UR37, 0x7400, URZ ;  /* 0x0000740025257890 */ /* 0x000fe4000fffe0ff */
[----:B------:R-:W-:Y:S02]  /*19a0*/  UIADD3 UR46, UPT, UPT, UR45, -UR44, URZ ;  /* 0x8000002c2d2e7290 */ /* 0x000fe4000fffe0ff */
[----:B------:R-:W-:Y:S01]  /*19b0*/  UIADD3 UR24, UPT, UPT, UR24, 0x1, URZ ;  /* 0x0000000118187890 */ /* 0x000fe2000fffe0ff */
[----:B-1--4-:R-:W-:-:S11]  /*19c0*/  UMOV UR7, URZ ;  /* 0x000000ff00077c82 */ /* 0x012fd60008000000 */
.L_x_42:
[----:B------:R-:W1:Y:S02]  /*19d0*/  S2UR UR4, SR_CgaCtaId ;  /* 0x00000000000479c3 */ /* 0x000e640000008800 */
[----:B-1----:R-:W-:-:S09]  /*19e0*/  UISETP.NE.AND UP0, UPT, UR4, URZ, UPT ;  /* 0x000000ff0400728c */ /* 0x002fd2000bf05270 */
[----:B------:R-:W-:Y:S05]  /*19f0*/  BRA.U UP0, `(.L_x_23) ;  /* 0x0000000100287547 */ /* 0x000fea000b800000 */
[----:B------:R-:W-:Y:S02]  /*1a00*/  LEA R0, R9, UR21, 0x3 ;  /* 0x0000001509007c11 */ /* 0x000fe4000f8e18ff */
[----:B------:R-:W-:-:S04]  /*1a10*/  SHF.L.U32 R2, R8, 0x1f, RZ ;  /* 0x0000001f08027819 */ /* 0x000fc800000006ff */
[----:B------:R-:W1:Y:S02]  /*1a20*/  SYNCS.PHASECHK.TRANS64.TRYWAIT P0, [R0+URZ+0xf0], R2 ;  /* 0x0000f002000075a7 */ /* 0x000e6400080011ff */
[----:B-1----:R-:W-:Y:S05]  /*1a30*/  @!P0 BRA `(.L_x_24) ;  /* 0x0000006800e08947 */ /* 0x002fea0003800000 */
.L_x_137:
[----:B------:R-:W-:Y:S01]  /*1a40*/  VIADD R9, R9, 0x1 ;  /* 0x0000000109097836 */ /* 0x000fe20000000000 */
[----:B------:R1:W-:Y:S04]  /*1a50*/  SYNCS.ARRIVE.TRANS64.A1T0 RZ, [R0+URZ+0xe0], RZ ;  /* 0x0000e0ff00ff79a7 */ /* 0x0003e800081000ff */
[----:B------:R-:W-:-:S04]  /*1a60*/  ISETP.NE.AND P0, PT, R9, 0x2, PT ;  /* 0x000000020900780c */ /* 0x000fc80003f05270 */
[----:B------:R-:W-:Y:S02]  /*1a70*/  SEL R9, R9, RZ, P0 ;  /* 0x000000ff09097207 */ /* 0x000fe40000000000 */
[----:B-1----:R-:W-:-:S04]  /*1a80*/  SEL R0, RZ, 0x1, P0 ;  /* 0x00000001ff007807 */ /* 0x002fc80000000000 */
[----:B------:R-:W-:-:S07]  /*1a90*/  LOP3.LUT R8, R8, R0, RZ, 0x3c, !PT ;  /* 0x0000000008087212 */ /* 0x000fce00078e3cff */
.L_x_23:
[----:B------:R-:W-:Y:S01]  /*1aa0*/  ULEA UR4, UR7, UR21, 0x3 ;  /* 0x0000001507047291 */ /* 0x000fe2000f8e18ff */
[----:B------:R-:W-:Y:S01]  /*1ab0*/  SHF.L.U32 R0, R12, 0x1f, RZ ;  /* 0x0000001f0c007819 */ /* 0x000fe200000006ff */
[----:B------:R-:W-:Y:S02]  /*1ac0*/  UISETP.GE.U32.AND UP0, UPT, UR49, 0x3f, UPT ;  /* 0x0000003f3100788c */ /* 0x000fe4000bf06070 */
[----:B------:R-:W-:Y:S02]  /*1ad0*/  ULEA UR11, UR20, UR50, 0x1 ;  /* 0x00000032140b7291 */ /* 0x000fe4000f8e08ff */
[----:B------:R-:W-:Y:S02]  /*1ae0*/  ULEA UR35, UR16, UR47, 0x6 ;  /* 0x0000002f10237291 */ /* 0x000fe4000f8e30ff */
[----:B------:R-:W-:Y:S01]  /*1af0*/  USHF.L.U32 UR11, UR11, 0x6, URZ ;  /* 0x000000060b0b7899 */ /* 0x000fe200080006ff */
[----:B------:R1:W3:Y:S01]  /*1b00*/  SYNCS.PHASECHK.TRANS64.TRYWAIT P0, [UR4+0x18], R0 ;  /* 0x00001800ff0075a7 */ /* 0x0002e20008001104 */
[----:B------:R-:W-:Y:S01]  /*1b10*/  UMOV UR6, URZ ;  /* 0x000000ff00067c82 */ /* 0x000fe20008000000 */
[----:B------:R-:W-:Y:S09]  /*1b20*/  BRA.U !UP0, `(.L_x_25) ;  /* 0x0000000108c87547 */ /* 0x000ff2000b800000 */
[----:B------:R-:W-:Y:S01]  /*1b30*/  UMOV UR13, URZ ;  /* 0x000000ff000d7c82 */ /* 0x000fe20008000000 */
[----:B------:R-:W-:-:S05]  /*1b40*/  UMOV UR4, UR7 ;  /* 0x0000000700047c82 */ /* 0x000fca0008000000 */
.L_x_31:
[----:B------:R-:W-:Y:S01]  /*1b50*/  ULEA UR33, UR4, UR21, 0x3 ;  /* 0x0000001504217291 */ /* 0x000fe2000f8e18ff */
[----:B---3--:R-:W-:Y:S01]  /*1b60*/  @!P3 MOV R2, 0x3000 ;  /* 0x000030000002b802 */ /* 0x008fe20000000f00 */
[----:B-1-3--:R-:W-:Y:S10]  /*1b70*/  @P0 BRA `(.L_x_26) ;  /* 0x00000000000c0947 */ /* 0x00aff40003800000 */
[----:B------:R-:W-:-:S04]  /*1b80*/  SHF.L.U32 R3, R12, 0x1f, RZ ;  /* 0x0000001f0c037819 */ /* 0x000fc800000006ff */
[----:B------:R-:W3:Y:S02]  /*1b90*/  SYNCS.PHASECHK.TRANS64.TRYWAIT P0, [UR33+0x18], R3 ;  /* 0x00001803ff0075a7 */ /* 0x000ee40008001121 */
[----:B---3--:R-:W-:Y:S05]  /*1ba0*/  @!P0 BRA `(.L_x_27) ;  /* 0x0000006800988947 */ /* 0x008fea0003800000 */
.L_x_26:
[----:B------:R3:W-:Y:S01]  /*1bb0*/  @!P3 SYNCS.ARRIVE.TRANS64 RZ, [UR33], R2 ;  /* 0x00000002ffffb9a7 */ /* 0x0007e20008000021 */
[----:B------:R-:W-:-:S04]  /*1bc0*/  ULOP3.LUT UR5, UR25, 0x2, URZ, 0xfc, !UPT ;  /* 0x0000000219057892 */ /* 0x000fc8000f8efcff */
[----:B------:R-:W-:-:S09]  /*1bd0*/  UISETP.NE.AND UP0, UPT, UR5, 0x2, UPT ;  /* 0x000000020500788c */ /* 0x000fd2000bf05270 */
[----:B------:R-:W-:Y:S05]  /*1be0*/  BRA.U UP0, `(.L_x_28) ;  /* 0x0000000100047547 */ /* 0x000fea000b800000 */
[----:B--2---:R-:W-:Y:S05]  /*1bf0*/  BPT.TRAP 0x1 ;  /* 0x000000040000795c */ /* 0x004fea0000300000 */
.L_x_28:
[----:B------:R-:W-:Y:S04]  /*1c00*/  BSSY.RECONVERGENT B0, `(.L_x_29) ;  /* 0x0000003000007945 */ /* 0x000fe80003800200 */
[----:B------:R-:W-:Y:S05]  /*1c10*/  @P2 BRA `(.L_x_30) ;  /* 0x0000000000042947 */ /* 0x000fea0003800000 */
[----:B--2---:R-:W-:Y:S05]  /*1c20*/  BPT.TRAP 0x1 ;  /* 0x000000040000795c */ /* 0x004fea0000300000 */
.L_x_30:
[----:B--2---:R-:W-:Y:S05]  /*1c30*/  BSYNC.RECONVERGENT B0 ;  /* 0x0000000000007941 */ /* 0x004fea0003800200 */
.L_x_29:
[----:B------:R-:W-:Y:S02]  /*1c40*/  UIADD3 UR5, UPT, UPT, UR4, 0x1, URZ ;  /* 0x0000000104057890 */ /* 0x000fe4000fffe0ff */
[----:B------:R-:W-:Y:S02]  /*1c50*/  USHF.L.U32 UR34, UR13, 0x5, URZ ;  /* 0x000000050d227899 */ /* 0x000fe400080006ff */
[----:B------:R-:W-:Y:S02]  /*1c60*/  UISETP.NE.AND UP0, UPT, UR5, 0x3, UPT ;  /* 0x000000030500788c */ /* 0x000fe4000bf05270 */
[----:B------:R-:W-:Y:S02]  /*1c70*/  UIADD3 UR13, UPT, UPT, UR13, 0x1, URZ ;  /* 0x000000010d0d7890 */ /* 0x000fe4000fffe0ff */
[----:B------:R-:W-:Y:S02]  /*1c80*/  USEL UR6, URZ, 0x1, UP0 ;  /* 0x00000001ff067887 */ /* 0x000fe40008000000 */
[----:B------:R-:W-:-:S02]  /*1c90*/  USEL UR7, UR5, URZ, UP0 ;  /* 0x000000ff05077287 */ /* 0x000fc40008000000 */
[----:B------:R-:W-:Y:S02]  /*1ca0*/  UIADD3 UR14, UP1, UPT, UR28, 0x80, URZ ;  /* 0x000000801c0e7890 */ /* 0x000fe4000ff3e0ff */
[----:B------:R-:W-:Y:S01]  /*1cb0*/  ULEA UR5, UR7, UR21, 0x3 ;  /* 0x0000001507057291 */ /* 0x000fe2000f8e18ff */
[----:B------:R-:W-:Y:S01]  /*1cc0*/  LOP3.LUT R12, R12, UR6, RZ, 0x3c, !PT ;  /* 0x000000060c0c7c12 */ /* 0x000fe2000f8e3cff */
[----:B------:R-:W-:Y:S02]  /*1cd0*/  ULEA UR6, UR4, UR31, 0xb ;  /* 0x0000001f04067291 */ /* 0x000fe4000f8e58ff */
[----:B------:R-:W-:Y:S01]  /*1ce0*/  UIADD3.X UR15, UPT, UPT, URZ, UR29, URZ, UP1, !UPT ;  /* 0x0000001dff0f7290 */ /* 0x000fe20008ffe4ff */
[----:B-1----:R-:W-:Y:S01]  /*1cf0*/  SHF.L.U32 R0, R12, 0x1f, RZ ;  /* 0x0000001f0c007819 */ /* 0x002fe200000006ff */
[----:B------:R-:W-:Y:S02]  /*1d00*/  ULEA UR6, UR6, UR21, 0x1 ;  /* 0x0000001506067291 */ /* 0x000fe4000f8e08ff */
[----:B------:R-:W-:Y:S01]  /*1d10*/  UPRMT UR16, URZ, 0x5410, UR27 ;  /* 0x00005410ff107896 */ /* 0x000fe2000800001b */
[----:B------:R4:W1:Y:S01]  /*1d20*/  SYNCS.PHASECHK.TRANS64.TRYWAIT P0, [UR5+0x18], R0 ;  /* 0x00001800ff0075a7 */ /* 0x0008620008001105 */
[----:B------:R-:W-:-:S02]  /*1d30*/  ULEA UR5, UR4, UR30, 0xc ;  /* 0x0000001e04057291 */ /* 0x000fc4000f8e60ff */
[----:B------:R-:W-:Y:S02]  /*1d40*/  UIADD3 UR4, UP0, UPT, UR28, 0x180, URZ ;  /* 0x000001801c047890 */ /* 0x000fe4000ff1e0ff */
[----:B------:R-:W-:Y:S02]  /*1d50*/  ULEA UR5, UR5, UR21, 0x1 ;  /* 0x0000001505057291 */ /* 0x000fe4000f8e08ff */
[----:B------:R-:W-:Y:S02]  /*1d60*/  UIADD3 UR32, UPT, UPT, UR6, 0x4400, URZ ;  /* 0x0000440006207890 */ /* 0x000fe4000fffe0ff */
[----:B------:R-:W-:Y:S02]  /*1d70*/  UIADD3 UR8, UPT, UPT, UR5, 0x7400, URZ ;  /* 0x0000740005087890 */ /* 0x000fe4000fffe0ff */
[----:B------:R-:W-:Y:S02]  /*1d80*/  UIADD3.X UR5, UPT, UPT, URZ, UR29, URZ, UP0, !UPT ;  /* 0x0000001dff057290 */ /* 0x000fe400087fe4ff */
[----:B------:R-:W-:-:S02]  /*1d90*/  UISETP.NE.AND UP0, UPT, UR13, UR24, UPT ;  /* 0x000000180d00728c */ /* 0x000fc4000bf05270 */
[----:B------:R-:W-:Y:S01]  /*1da0*/  UPRMT UR6, URZ, 0x5410, UR26 ;  /* 0x00005410ff067896 */ /* 0x000fe2000800001a */
[----:B------:R-:W-:Y:S01]  /*1db0*/  UMOV UR18, 0x0 ;  /* 0x0000000000127882 */ /* 0x000fe20000000000 */
[----:B------:R-:W-:Y:S01]  /*1dc0*/  UMOV UR19, 0x10000000 ;  /* 0x1000000000137882 */ /* 0x000fe20000000000 */
[----:B------:R-:W-:Y:S01]  /*1dd0*/  UMOV UR12, UR36 ;  /* 0x00000024000c7c82 */ /* 0x000fe20008000000 */
[----:B------:R-:W-:Y:S01]  /*1de0*/  UMOV UR9, UR33 ;  /* 0x0000002100097c82 */ /* 0x000fe20008000000 */
[----:B------:R-:W-:Y:S01]  /*1df0*/  UMOV UR10, UR34 ;  /* 0x00000022000a7c82 */ /* 0x000fe20008000000 */
[----:B------:R-:W-:Y:S03]  /*1e00*/  UTMALDG.3D.MULTICAST [UR32], [UR14], UR16, desc[UR18] ;  /* 0x000012200e0073b4 */ /* 0x000fe60008011810 */
[----:B------:R2:W-:Y:S02]  /*1e10*/  UTMALDG.3D.MULTICAST [UR8], [UR4], UR6, desc[UR18] ;  /* 0x00001208040073b4 */ /* 0x0005e40008011806 */
[----:B--2---:R-:W-:Y:S01]  /*1e20*/  UMOV UR6, UR24 ;  /* 0x0000001800067c82 */ /* 0x004fe20008000000 */
[----:B------:R-:W-:Y:S01]  /*1e30*/  UMOV UR4, UR7 ;  /* 0x0000000700047c82 */ /* 0x000fe20008000000 */
[----:B----4-:R-:W-:Y:S05]  /*1e40*/  BRA.U UP0, `(.L_x_31) ;  /* 0xfffffffd00407547 */ /* 0x010fea000b83ffff */
.L_x_25:
[----:B------:R-:W-:Y:S01]  /*1e50*/  ULEA UR4, UR7, UR21, 0x3 ;  /* 0x0000001507047291 */ /* 0x000fe2000f8e18ff */
[----:B-1----:R-:W-:Y:S01]  /*1e60*/  SHF.L.U32 R0, R12, 0x1f, RZ ;  /* 0x0000001f0c007819 */ /* 0x002fe200000006ff */
[----:B------:R-:W-:Y:S01]  /*1e70*/  @!P1 SYNCS.ARRIVE.TRANS64.A1T0 RZ, [UR21+0x78], RZ ;  /* 0x000078ffffff99a7 */ /* 0x000fe20008100015 */
[----:B------:R-:W-:-:S06]  /*1e80*/  UISETP.GT.AND UP0, UPT, UR45, UR44, UPT ;  /* 0x0000002c2d00728c */ /* 0x000fcc000bf04270 */
[----:B---3--:R1:W3:Y:S03]  /*1e90*/  SYNCS.PHASECHK.TRANS64.TRYWAIT P0, [UR4+0x18], R0 ;  /* 0x00001800ff0075a7 */ /* 0x0082e60008001104 */
[----:B------:R-:W-:Y:S05]  /*1ea0*/  BRA.U !UP0, `(.L_x_32) ;  /* 0x0000000108bc7547 */ /* 0x000fea000b800000 */
[----:B------:R-:W-:Y:S01]  /*1eb0*/  UIADD3 UR13, UPT, UPT, UR46, UR6, URZ ;  /* 0x000000062e0d7290 */ /* 0x000fe2000fffe0ff */
[----:B------:R-:W-:-:S11]  /*1ec0*/  UMOV UR4, UR7 ;  /* 0x0000000700047c82 */ /* 0x000fd60008000000 */
.L_x_38:
[----:B------:R-:W-:Y:S01]  /*1ed0*/  ULEA UR17, UR4, UR21, 0x3 ;  /* 0x0000001504117291 */ /* 0x000fe2000f8e18ff */
[----:B---3--:R-:W-:Y:S01]  /*1ee0*/  @!P3 MOV R2, 0x3000 ;  /* 0x000030000002b802 */ /* 0x008fe20000000f00 */
[----:B-1-3--:R-:W-:Y:S10]  /*1ef0*/  @P0 BRA `(.L_x_33) ;  /* 0x00000000000c0947 */ /* 0x00aff40003800000 */
[----:B------:R-:W-:-:S04]  /*1f00*/  SHF.L.U32 R3, R12, 0x1f, RZ ;  /* 0x0000001f0c037819 */ /* 0x000fc800000006ff */
[----:B------:R-:W3:Y:S02]  /*1f10*/  SYNCS.PHASECHK.TRANS64.TRYWAIT P0, [UR17+0x18], R3 ;  /* 0x00001803ff0075a7 */ /* 0x000ee40008001111 */
[----:B---3--:R-:W-:Y:S05]  /*1f20*/  @!P0 BRA `(.L_x_34) ;  /* 0x0000006400d08947 */ /* 0x008fea0003800000 */
.L_x_33:
[----:B------:R3:W-:Y:S01]  /*1f30*/  @!P3 SYNCS.ARRIVE.TRANS64 RZ, [UR17], R2 ;  /* 0x00000002ffffb9a7 */ /* 0x0007e20008000011 */
[----:B------:R-:W-:-:S04]  /*1f40*/  ULOP3.LUT UR5, UR25, 0x2, URZ, 0xfc, !UPT ;  /* 0x0000000219057892 */ /* 0x000fc8000f8efcff */
[----:B------:R-:W-:-:S09]  /*1f50*/  UISETP.NE.AND UP0, UPT, UR5, 0x2, UPT ;  /* 0x000000020500788c */ /* 0x000fd2000bf05270 */
[----:B------:R-:W-:Y:S05]  /*1f60*/  BRA.U UP0, `(.L_x_35) ;  /* 0x0000000100047547 */ /* 0x000fea000b800000 */
[----:B--2---:R-:W-:Y:S05]  /*1f70*/  BPT.TRAP 0x1 ;  /* 0x000000040000795c */ /* 0x004fea0000300000 */
.L_x_35:
[----:B------:R-:W-:Y:S04]  /*1f80*/  BSSY.RECONVERGENT B0, `(.L_x_36) ;  /* 0x0000003000007945 */ /* 0x000fe80003800200 */
[----:B------:R-:W-:Y:S05]  /*1f90*/  @P2 BRA `(.L_x_37) ;  /* 0x0000000000042947 */ /* 0x000fea0003800000 */
[----:B--2---:R-:W-:Y:S05]  /*1fa0*/  BPT.TRAP 0x1 ;  /* 0x000000040000795c */ /* 0x004fea0000300000 */
.L_x_37:
[----:B--2---:R-:W-:Y:S05]  /*1fb0*/  BSYNC.RECONVERGENT B0 ;  /* 0x0000000000007941 */ /* 0x004fea0003800200 */
.L_x_36:
[----:B------:R-:W-:Y:S02]  /*1fc0*/  UIADD3 UR5, UPT, UPT, UR4, 0x1, URZ ;  /* 0x0000000104057890 */ /* 0x000fe4000fffe0ff */
[----:B------:R-:W-:Y:S02]  /*1fd0*/  UIADD3 UR14, UP1, UPT, UR28, 0x80, URZ ;  /* 0x000000801c0e7890 */ /* 0x000fe4000ff3e0ff */
[----:B------:R-:W-:Y:S02]  /*1fe0*/  UISETP.NE.AND UP0, UPT, UR5, 0x3, UPT ;  /* 0x000000030500788c */ /* 0x000fe4000bf05270 */
[----:B------:R-:W-:Y:S02]  /*1ff0*/  ULEA UR16, UR4, UR38, 0xc ;  /* 0x0000002604107291 */ /* 0x000fe4000f8e60ff */
[----:B------:R-:W-:Y:S02]  /*2000*/  USEL UR8, URZ, 0x1, UP0 ;  /* 0x00000001ff087887 */ /* 0x000fe40008000000 */
[----:B------:R-:W-:-:S02]  /*2010*/  USEL UR7, UR5, URZ, UP0 ;  /* 0x000000ff05077287 */ /* 0x000fc40008000000 */
[----:B------:R-:W-:Y:S02]  /*2020*/  UIADD3 UR22, UP0, UPT, UR28, 0x180, URZ ;  /* 0x000001801c167890 */ /* 0x000fe4000ff1e0ff */
[----:B------:R-:W-:Y:S01]  /*2030*/  ULEA UR5, UR7, UR21, 0x3 ;  /* 0x0000001507057291 */ /* 0x000fe2000f8e18ff */
[----:B------:R-:W-:Y:S01]  /*2040*/  LOP3.LUT R12, R12, UR8, RZ, 0x3c, !PT ;  /* 0x000000080c0c7c12 */ /* 0x000fe2000f8e3cff */
[----:B------:R-:W-:Y:S02]  /*2050*/  ULEA UR8, UR4, UR37, 0xd ;  /* 0x0000002504087291 */ /* 0x000fe4000f8e68ff */
[----:B------:R-:W-:Y:S01]  /*2060*/  USHF.L.U32 UR18, UR6, 0x5, URZ ;  /* 0x0000000506127899 */ /* 0x000fe200080006ff */
[----:B-1----:R-:W-:Y:S01]  /*2070*/  SHF.L.U32 R0, R12, 0x1f, RZ ;  /* 0x0000001f0c007819 */ /* 0x002fe200000006ff */
[----:B------:R-:W-:Y:S02]  /*2080*/  UPRMT UR4, URZ, 0x5410, UR27 ;  /* 0x00005410ff047896 */ /* 0x000fe4000800001b */
[----:B------:R-:W-:Y:S01]  /*2090*/  UIADD3.X UR15, UPT, UPT, URZ, UR29, URZ, UP1, !UPT ;  /* 0x0000001dff0f7290 */ /* 0x000fe20008ffe4ff */
[----:B------:R4:W1:Y:S01]  /*20a0*/  SYNCS.PHASECHK.TRANS64.TRYWAIT P0, [UR5+0x18], R0 ;  /* 0x00001800ff0075a7 */ /* 0x0008620008001105 */
[----:B------:R-:W-:-:S02]  /*20b0*/  UPRMT UR5, URZ, 0x5410, UR26 ;  /* 0x00005410ff057896 */ /* 0x000fc4000800001a */
[----:B------:R-:W-:Y:S01]  /*20c0*/  UIADD3.X UR23, UPT, UPT, URZ, UR29, URZ, UP0, !UPT ;  /* 0x0000001dff177290 */ /* 0x000fe200087fe4ff */
[----:B------:R-:W-:Y:S01]  /*20d0*/  UMOV UR32, 0x0 ;  /* 0x0000000000207882 */ /* 0x000fe20000000000 */
[----:B------:R-:W-:Y:S01]  /*20e0*/  UMOV UR33, 0x10000000 ;  /* 0x1000000000217882 */ /* 0x000fe20000000000 */
[----:B------:R-:W-:Y:S01]  /*20f0*/  UMOV UR19, UR35 ;  /* 0x0000002300137c82 */ /* 0x000fe20008000000 */
[----:B------:R-:W-:Y:S01]  /*2100*/  UMOV UR20, UR36 ;  /* 0x0000002400147c82 */ /* 0x000fe20008000000 */
[----:B------:R-:W-:Y:S01]  /*2110*/  UMOV UR12, UR36 ;  /* 0x00000024000c7c82 */ /* 0x000fe20008000000 */
[----:B------:R-:W-:Y:S01]  /*2120*/  UMOV UR9, UR17 ;  /* 0x0000001100097c82 */ /* 0x000fe20008000000 */
[----:B------:R-:W-:Y:S01]  /*2130*/  UMOV UR10, UR18 ;  /* 0x00000012000a7c82 */ /* 0x000fe20008000000 */
[----:B------:R2:W-:Y:S01]  /*2140*/  UTMALDG.3D.MULTICAST [UR16], [UR14], UR4, desc[UR32] ;  /* 0x000020100e0073b4 */ /* 0x0005e20008011804 */
[----:B------:R-:W-:-:S04]  /*2150*/  UIADD3 UR6, UPT, UPT, UR6, 0x1, URZ ;  /* 0x0000000106067890 */ /* 0x000fc8000fffe0ff */
[----:B------:R-:W-:Y:S01]  /*2160*/  UISETP.NE.AND UP0, UPT, UR6, UR13, UPT ;  /* 0x0000000d0600728c */ /* 0x000fe2000bf05270 */
[----:B------:R4:W-:Y:S01]  /*2170*/  UTMALDG.3D.MULTICAST [UR8], [UR22], UR5, desc[UR32] ;  /* 0x00002008160073b4 */ /* 0x0009e20008011805 */
[----:B--2---:R-:W-:-:S07]  /*2180*/  UMOV UR4, UR7 ;  /* 0x0000000700047c82 */ /* 0x004fce0008000000 */
[----:B----4-:R-:W-:Y:S05]  /*2190*/  BRA.U UP0, `(.L_x_38) ;  /* 0xfffffffd004c7547 */ /* 0x010fea000b83ffff */
.L_x_32:
[C---:B------:R-:W-:Y:S01]  /*21a0*/  LEA R3, R11.reuse, UR21, 0x3 ;  /* 0x000000150b037c11 */ /* 0x040fe2000f8e18ff */
[----:B------:R-:W-:Y:S01]  /*21b0*/  NOP ;  /* 0x0000000000007918 */ /* 0x000fe20000000000 */
[----:B-1----:R-:W-:Y:S02]  /*21c0*/  SHF.L.U32 R0, R10, 0x1f, RZ ;  /* 0x0000001f0a007819 */ /* 0x002fe400000006ff */
[----:B------:R-:W-:Y:S02]  /*21d0*/  LEA R4, R11, UR21, 0x4 ;  /* 0x000000150b047c11 */ /* 0x000fe4000f8e20ff */
[----:B---3--:R-:W1:Y:S02]  /*21e0*/  SYNCS.PHASECHK.TRANS64.TRYWAIT P0, [R3+URZ+0x80], R0 ;  /* 0x00008000030075a7 */ /* 0x008e6400080011ff */
[----:B-1----:R-:W-:Y:S05]  /*21f0*/  @!P0 BRA `(.L_x_39) ;  /* 0x0000006400348947 */ /* 0x002fea0003800000 */
.L_x_140:
[----:B------:R-:W3:Y:S01]  /*2200*/  LDS.128 R4, [R4+0x110] ;  /* 0x0001100004047984 */ /* 0x000ee20000000c00 */
[----:B------:R-:W-:Y:S01]  /*2210*/  UISETP.GE.AND UP0, UPT, UR42, 0x1, UPT ;  /* 0x000000012a00788c */ /* 0x000fe2000bf06270 */
[----:B------:R-:W-:Y:S01]  /*2220*/  @!PT LDS RZ, [RZ] ;  /* 0x00000000fffff984 */ /* 0x000fe20000000800 */
[----:B------:R-:W-:Y:S01]  /*2230*/  @!PT LDS RZ, [RZ] ;  /* 0x00000000fffff984 */ /* 0x000fe20000000800 */
[----:B------:R-:W-:Y:S01]  /*2240*/  @!PT LDS RZ, [RZ] ;  /* 0x00000000fffff984 */ /* 0x000fe20000000800 */
[----:B------:R-:W-:Y:S01]  /*2250*/  @!PT LDS RZ, [RZ] ;  /* 0x00000000fffff984 */ /* 0x000fe20000000800 */
[----:B------:R4:W-:Y:S06]  /*2260*/  MEMBAR.ALL.CTA ;  /* 0x0000000000007992 */ /* 0x0009ec0000008000 */
[----:B----4-:R-:W4:Y:S01]  /*2270*/  FENCE.VIEW.ASYNC.S ;  /* 0x00000000000073c6 */ /* 0x010f220000000000 */
[----:B---3--:R-:W-:-:S13]  /*2280*/  LOP3.LUT P0, RZ, R6, 0x1, RZ, 0xc0, !PT ;  /* 0x0000000106ff7812 */ /* 0x008fda000780c0ff */
[----:B----4-:R-:W-:Y:S01]  /*2290*/  VOTEU.ANY UP1, P0 ;  /* 0x0000000000ff7886 */ /* 0x010fe20000020100 */
[----:B------:R-:W-:-:S13]  /*22a0*/  PLOP3.LUT P0, PT, PT, PT, UP1, 0x80, 0x8 ;  /* 0x000000000008781c */ /* 0x000fda0003f0f018 */
[----:B-1----:R-:W-:Y:S02]  /*22b0*/  @P0 LOP3.LUT R0, R5, 0xffff, RZ, 0xc0, !PT ;  /* 0x0000ffff05000812 */ /* 0x002fe400078ec0ff */
[----:B------:R-:W-:Y:S02]  /*22c0*/  @P0 MOV R2, R4 ;  /* 0x0000000400020202 */ /* 0x000fe40000000f00 */
[----:B------:R-:W-:Y:S01]  /*22d0*/  @P0 R2UR UR5, R0 ;  /* 0x00000000000502ca */ /* 0x000fe200000e0000 */
[----:B------:R-:W-:Y:S01]  /*22e0*/  VIADD R0, R3, 0x90 ;  /* 0x0000009003007836 */ /* 0x000fe20000000000 */
[----:B------:R-:W-:Y:S02]  /*22f0*/  @P0 SHF.R.U32.HI R4, RZ, 0x10, R5 ;  /* 0x00000010ff040819 */ /* 0x000fe40000011605 */
[----:B------:R-:W-:Y:S02]  /*2300*/  @P0 R2UR UR6, R2 ;  /* 0x00000000020602ca */ /* 0x000fe400000e0000 */
[----:B------:R-:W-:-:S02]  /*2310*/  PRMT R0, RZ, 0x654, R0 ;  /* 0x00000654ff007816 */ /* 0x000fc40000000000 */
[----:B------:R-:W-:Y:S02]  /*2320*/  @P0 R2UR UR4, R4 ;  /* 0x00000000040402ca */ /* 0x000fe400000e0000 */
[----:B------:R1:W-:Y:S03]  /*2330*/  SYNCS.ARRIVE.TRANS64.RED.A1T0 RZ, [R0+URZ], RZ ;  /* 0x000000ff00ff79a7 */ /* 0x0003e600081004ff */
[----:B------:R-:W-:-:S04]  /*2340*/  @UP1 UMOV UR39, UR5 ;  /* 0x0000000500271c82 */ /* 0x000fc80008000000 */
[----:B------:R-:W-:-:S04]  /*2350*/  @UP1 UMOV UR40, UR6 ;  /* 0x0000000600281c82 */ /* 0x000fc80008000000 */
[----:B------:R-:W-:Y:S01]  /*2360*/  @UP1 UMOV UR36, UR4 ;  /* 0x0000000400241c82 */ /* 0x000fe20008000000 */
[----:B------:R-:W-:Y:S05]  /*2370*/  BRA.U !UP0, `(.L_x_40) ;  /* 0x0000000108d47547 */ /* 0x000fea000b800000 */
[----:B------:R-:W2:Y:S01]  /*2380*/  LDCU.128 UR12, c[0x0][0xb10] ;  /* 0x00016200ff0c77ac */ /* 0x000ea20008000c00 */
[----:B------:R-:W3:Y:S01]  /*2390*/  LDCU UR22, c[0x0][0xb20] ;  /* 0x00016400ff1677ac */ /* 0x000ee20008000800 */
[----:B------:R-:W4:Y:S01]  /*23a0*/  LDCU UR20, c[0x0][0xb0c] ;  /* 0x00016180ff1477ac */ /* 0x000f220008000800 */
[----:B------:R-:W1:Y:S01]  /*23b0*/  LDCU.64 UR8, c[0x0][0xb28] ;  /* 0x00016500ff0877ac */ /* 0x000e620008000a00 */
[----:B------:R-:W-:Y:S02]  /*23c0*/  UISETP.NE.AND UP3, UPT, UR42, 0x1, UPT ;  /* 0x000000012a00788c */ /* 0x000fe4000bf65270 */
[----:B--2---:R-:W-:Y:S02]  /*23d0*/  UIMAD.WIDE.U32 UR10, UR41, UR15, URZ ;  /* 0x0000000f290a72a5 */ /* 0x004fe4000f8e00ff */
[----:B------:R-:W-:Y:S02]  /*23e0*/  UIMAD.WIDE.U32 UR4, UR43, UR12, URZ ;  /* 0x0000000c2b0472a5 */ /* 0x000fe4000f8e00ff */
[----:B------:R-:W-:-:S02]  /*23f0*/  UISETP.NE.AND UP0, UPT, UR14, 0x1, UPT ;  /* 0x000000010e00788c */ /* 0x000fc4000bf05270 */
[----:B------:R-:W-:Y:S01]  /*2400*/  UIMAD.WIDE.U32 UR18, UR39, UR15, URZ ;  /* 0x0000000f271272a5 */ /* 0x000fe2000f8e00ff */
[----:B------:R-:W-:Y:S02]  /*2410*/  UMOV UR10, UR11 ;  /* 0x0000000b000a7c82 */ /* 0x000fe40008000000 */
[----:B------:R-:W-:Y:S01]  /*2420*/  UMOV UR4, UR5 ;  /* 0x0000000500047c82 */ /* 0x000fe20008000000 */
[----:B---3--:R-:W-:Y:S02]  /*2430*/  USHF.R.U32.HI UR10, URZ, UR22, UR10 ;  /* 0x00000016ff0a7299 */ /* 0x008fe4000801160a */
[----:B----4-:R-:W-:Y:S02]  /*2440*/  UISETP.NE.AND UP2, UPT, UR20, 0x1, UPT ;  /* 0x000000011400788c */ /* 0x010fe4000bf45270 */
[----:B------:R-:W-:Y:S02]  /*2450*/  USHF.R.U32.HI UR4, URZ, UR13, UR4 ;  /* 0x0000000dff047299 */ /* 0x000fe40008011604 */
[----:B------:R-:W-:-:S02]  /*2460*/  USEL UR5, UR41, UR10, !UP0 ;  /* 0x0000000a29057287 */ /* 0x000fc4000c000000 */
[----:B------:R-:W-:Y:S02]  /*2470*/  USEL UR6, UR43, UR4, !UP2 ;  /* 0x000000042b067287 */ /* 0x000fe4000d000000 */
[----:B-1----:R-:W-:Y:S01]  /*2480*/  UIMAD.WIDE.U32 UR10, UR5, UR8, URZ ;  /* 0x00000008050a72a5 */ /* 0x002fe2000f8e00ff */
[----:B------:R-:W-:Y:S01]  /*2490*/  UMOV UR4, UR19 ;  /* 0x0000001300047c82 */ /* 0x000fe20008000000 */
[----:B------:R-:W-:Y:S02]  /*24a0*/  UIMAD.WIDE.U32 UR16, UR40, UR12, URZ ;  /* 0x0000000c281072a5 */ /* 0x000fe4000f8e00ff */
[----:B------:R-:W-:-:S03]  /*24b0*/  UIMAD.WIDE.U32 UR18, UR6, UR8, URZ ;  /* 0x00000008061272a5 */ /* 0x000fc6000f8e00ff */
[----:B------:R-:W-:Y:S01]  /*24c0*/  UMOV UR10, UR11 ;  /* 0x0000000b000a7c82 */ /* 0x000fe20008000000 */
[----:B------:R-:W-:Y:S02]  /*24d0*/  USHF.R.U32.HI UR4, URZ, UR22, UR4 ;  /* 0x00000016ff047299 */ /* 0x000fe40008011604 */
[----:B------:R-:W-:Y:S01]  /*24e0*/  @UP3 USHF.R.U32.HI UR5, URZ, UR9, UR10 ;  /* 0x00000009ff053299 */ /* 0x000fe2000801160a */
[----:B------:R-:W-:Y:S01]  /*24f0*/  UMOV UR16, UR17 ;  /* 0x0000001100107c82 */ /* 0x000fe20008000000 */
[----:B------:R-:W-:Y:S01]  /*2500*/  UMOV UR18, UR19 ;  /* 0x0000001300127c82 */ /* 0x000fe20008000000 */
[----:B------:R-:W-:Y:S02]  /*2510*/  USHF.R.U32.HI UR13, URZ, UR13, UR16 ;  /* 0x0000000dff0d7299 */ /* 0x000fe40008011610 */
[----:B------:R-:W-:Y:S02]  /*2520*/  USEL UR4, UR39, UR4, !UP0 ;  /* 0x0000000427047287 */ /* 0x000fe4000c000000 */
[----:B------:R-:W-:-:S02]  /*2530*/  @UP3 USHF.R.U32.HI UR6, URZ, UR9, UR18 ;  /* 0x00000009ff063299 */ /* 0x000fc40008011612 */
[----:B------:R-:W-:Y:S02]  /*2540*/  UIMAD UR10, UR42, UR5, URZ ;  /* 0x000000052a0a72a4 */ /* 0x000fe4000f8e02ff */
[----:B------:R-:W-:Y:S02]  /*2550*/  USEL UR5, UR40, UR13, !UP2 ;  /* 0x0000000d28057287 */ /* 0x000fe4000d000000 */
[----:B------:R-:W-:Y:S02]  /*2560*/  UIMAD UR12, UR42, UR6, URZ ;  /* 0x000000062a0c72a4 */ /* 0x000fe4000f8e02ff */
[----:B------:R-:W-:Y:S02]  /*2570*/  UISETP.GE.AND UP0, UPT, UR4, UR10, UPT ;  /* 0x0000000a0400728c */ /* 0x000fe4000bf06270 */
[----:B------:R-:W-:Y:S02]  /*2580*/  UIMAD.WIDE.U32 UR10, UR4, UR8, URZ ;  /* 0x00000008040a72a5 */ /* 0x000fe4000f8e00ff */
[----:B------:R-:W-:-:S02]  /*2590*/  UISETP.GE.OR UP0, UPT, UR5, UR12, UP0 ;  /* 0x0000000c0500728c */ /* 0x000fc40008706670 */
        /* <DEDUP_REMOVED lines=19> */
.L_x_40:
[----:B------:R-:W3:Y:S02]  /*26d0*/  LDCU UR4, c[0x0][0xb30] ;  /* 0x00016600ff0477ac */ /* 0x000ee40008000800 */
[----:B---3--:R-:W-:-:S09]  /*26e0*/  UISETP.NE.AND UP0, UPT, UR4, 0x1, UPT ;  /* 0x000000010400788c */ /* 0x008fd2000bf05270 */
[----:B------:R-:W-:Y:S05]  /*26f0*/  BRA.U UP0, `(.L_x_41) ;  /* 0x0000000100447547 */ /* 0x000fea000b800000 */
[----:B------:R-:W3:Y:S01]  /*2700*/  LDCU.128 UR12, c[0x0][0xb10] ;  /* 0x00016200ff0c77ac */ /* 0x000ee20008000c00 */
[----:B------:R-:W4:Y:S01]  /*2710*/  LDCU UR10, c[0x0][0xb0c] ;  /* 0x00016180ff0a77ac */ /* 0x000f220008000800 */
[----:B------:R-:W1:Y:S01]  /*2720*/  LDCU UR6, c[0x0][0xb20] ;  /* 0x00016400ff0677ac */ /* 0x000e620008000800 */
[----:B---3--:R-:W-:Y:S02]  /*2730*/  UIMAD.WIDE.U32 UR8, UR40, UR12, URZ ;  /* 0x0000000c280872a5 */ /* 0x008fe4000f8e00ff */
[----:B------:R-:W-:Y:S02]  /*2740*/  UIMAD.WIDE.U32 UR4, UR39, UR15, URZ ;  /* 0x0000000f270472a5 */ /* 0x000fe4000f8e00ff */
[----:B----4-:R-:W-:Y:S02]  /*2750*/  UISETP.NE.AND UP2, UPT, UR10, 0x1, UPT ;  /* 0x000000010a00788c */ /* 0x010fe4000bf45270 */
[----:B------:R-:W-:Y:S01]  /*2760*/  UISETP.NE.AND UP0, UPT, UR14, 0x1, UPT ;  /* 0x000000010e00788c */ /* 0x000fe2000bf05270 */
[----:B------:R-:W-:-:S02]  /*2770*/  UMOV UR8, UR9 ;  /* 0x0000000900087c82 */ /* 0x000fc40008000000 */
[----:B------:R-:W-:Y:S01]  /*2780*/  UMOV UR4, UR5 ;  /* 0x0000000500047c82 */ /* 0x000fe20008000000 */
[----:B------:R-:W-:Y:S02]  /*2790*/  USHF.R.U32.HI UR13, URZ, UR13, UR8 ;  /* 0x0000000dff0d7299 */ /* 0x000fe40008011608 */
[----:B-1----:R-:W-:Y:S02]  /*27a0*/  USHF.R.U32.HI UR4, URZ, UR6, UR4 ;  /* 0x00000006ff047299 */ /* 0x002fe40008011604 */
[----:B------:R-:W-:Y:S02]  /*27b0*/  USEL UR5, UR40, UR13, !UP2 ;  /* 0x0000000d28057287 */ /* 0x000fe4000d000000 */
[----:B------:R-:W-:-:S04]  /*27c0*/  USEL UR4, UR39, UR4, !UP0 ;  /* 0x0000000427047287 */ /* 0x000fc8000c000000 */
[----:B------:R-:W-:Y:S02]  /*27d0*/  UIADD3 UR6, UPT, UPT, UR5, -UR4, URZ ;  /* 0x8000000405067290 */ /* 0x000fe4000fffe0ff */
[----:B------:R-:W-:Y:S02]  /*27e0*/  UIADD3 UR4, UPT, UPT, -UR5, UR4, URZ ;  /* 0x0000000405047290 */ /* 0x000fe4000fffe1ff */
[----:B------:R-:W-:Y:S02]  /*27f0*/  UIMAD UR39, UR6, UR14, UR39 ;  /* 0x0000000e062772a4 */ /* 0x000fe4000f8e0227 */
[----:B------:R-:W-:-:S12]  /*2800*/  UIMAD UR40, UR4, UR10, UR40 ;  /* 0x0000000a042872a4 */ /* 0x000fd8000f8e0228 */
.L_x_41:
[----:B------:R-:W-:Y:S01]  /*2810*/  VIADD R11, R11, 0x1 ;  /* 0x000000010b0b7836 */ /* 0x000fe20000000000 */
[----:B------:R-:W-:Y:S02]  /*2820*/  R2UR UR5, R48 ;  /* 0x00000000300572ca */ /* 0x000fe400000e0000 */
[----:B------:R-:W-:Y:S02]  /*2830*/  R2UR UR4, R47 ;  /* 0x000000002f0472ca */ /* 0x000fe400000e0000 */
[C---:B------:R-:W-:Y:S02]  /*2840*/  ISETP.NE.AND P0, PT, R11.reuse, 0x2, PT ;  /* 0x000000020b00780c */ /* 0x040fe40003f05270 */
[----:B------:R-:W-:Y:S02]  /*2850*/  PLOP3.LUT P1, PT, PT, PT, PT, 0x80, 0x8 ;  /* 0x000000000008781c */ /* 0x000fe40003f2f070 */
[----:B-1----:R-:W-:Y:S02]  /*2860*/  SEL R0, RZ, 0x1, P0 ;  /* 0x00000001ff007807 */ /* 0x002fe40000000000 */
[----:B------:R-:W-:-:S02]  /*2870*/  SEL R11, R11, RZ, P0 ;  /* 0x000000ff0b0b7207 */ /* 0x000fc40000000000 */
[----:B------:R-:W-:Y:S01]  /*2880*/  LOP3.LUT R10, R10, R0, RZ, 0x3c, !PT ;  /* 0x000000000a0a7212 */ /* 0x000fe200078e3cff */
[----:B------:R-:W-:Y:S02]  /*2890*/  UIADD3 UR16, UPT, UPT, UR40, UR5, URZ ;  /* 0x0000000528107290 */ /* 0x000fe4000fffe0ff */
[----:B------:R-:W-:Y:S01]  /*28a0*/  UIADD3 UR20, UPT, UPT, UR39, UR4, URZ ;  /* 0x0000000427147290 */ /* 0x000fe2000fffe0ff */
[----:B------:R-:W-:Y:S11]  /*28b0*/  BRA.U UP1, `(.L_x_42) ;  /* 0xfffffff101447547 */ /* 0x000ff6000b83ffff */
[----:B------:R-:W-:Y:S01]  /*28c0*/  UIADD3 UR21, UPT, UPT, UR21, 0x18, URZ ;  /* 0x0000001815157890 */ /* 0x000fe2000fffe0ff */
[----:B------:R-:W-:-:S03]  /*28d0*/  SHF.L.U32 R2, R12, 0x1f, RZ ;  /* 0x0000001f0c027819 */ /* 0x000fc600000006ff */
[----:B------:R-:W-:-:S09]  /*28e0*/  ULEA UR4, UR7, UR21, 0x3 ;  /* 0x0000001507047291 */ /* 0x000fd2000f8e18ff */
[----:B------:R-:W1:Y:S02]  /*28f0*/  SYNCS.PHASECHK.TRANS64.TRYWAIT P0, [UR4], R2 ;  /* 0x00000002ff0075a7 */ /* 0x000e640008001104 */
[----:B-1----:R-:W-:Y:S05]  /*2900*/  @!P0 BRA `(.L_x_43) ;  /* 0x0000005c00848947 */ /* 0x002fea0003800000 */
.L_x_142:
[----:B------:R-:W-:-:S04]  /*2910*/  UIADD3 UR4, UPT, UPT, UR7, 0x1, URZ ;  /* 0x0000000107047890 */ /* 0x000fc8000fffe0ff */
[----:B------:R-:W-:-:S04]  /*2920*/  UISETP.NE.AND UP0, UPT, UR4, 0x3, UPT ;  /* 0x000000030400788c */ /* 0x000fc8000bf05270 */
[----:B------:R-:W-:Y:S02]  /*2930*/  USEL UR6, URZ, 0x1, UP0 ;  /* 0x00000001ff067887 */ /* 0x000fe40008000000 */
[----:B------:R-:W-:-:S04]  /*2940*/  USEL UR4, UR4, URZ, UP0 ;  /* 0x000000ff04047287 */ /* 0x000fc80008000000 */
[----:B------:R-:W-:Y:S01]  /*2950*/  ULEA UR5, UR4, UR21, 0x3 ;  /* 0x0000001504057291 */ /* 0x000fe2000f8e18ff */
[----:B------:R-:W-:-:S04]  /*2960*/  LOP3.LUT R12, R12, UR6, RZ, 0x3c, !PT ;  /* 0x000000060c0c7c12 */ /* 0x000fc8000f8e3cff */
[----:B-1----:R-:W-:-:S04]  /*2970*/  SHF.L.U32 R2, R12, 0x1f, RZ ;  /* 0x0000001f0c027819 */ /* 0x002fc800000006ff */
[----:B------:R-:W1:Y:S02]  /*2980*/  SYNCS.PHASECHK.TRANS64.TRYWAIT P0, [UR5], R2 ;  /* 0x00000002ff0075a7 */ /* 0x000e640008001105 */
[----:B-1----:R-:W-:Y:S05]  /*2990*/  @!P0 BRA `(.L_x_44) ;  /* 0x0000005c00788947 */ /* 0x002fea0003800000 */
.L_x_144:
[----:B------:R-:W-:-:S04]  /*29a0*/  UIADD3 UR4, UPT, UPT, UR4, 0x1, URZ ;  /* 0x0000000104047890 */ /* 0x000fc8000fffe0ff */
[----:B------:R-:W-:-:S04]  /*29b0*/  UISETP.NE.AND UP0, UPT, UR4, 0x3, UPT ;  /* 0x000000030400788c */ /* 0x000fc8000bf05270 */
[----:B------:R-:W-:Y:S02]  /*29c0*/  USEL UR5, URZ, 0x1, UP0 ;  /* 0x00000001ff057887 */ /* 0x000fe40008000000 */
[----:B------:R-:W-:-:S04]  /*29d0*/  USEL UR4, UR4, URZ, UP0 ;  /* 0x000000ff04047287 */ /* 0x000fc80008000000 */
[----:B------:R-:W-:Y:S01]  /*29e0*/  ULEA UR4, UR4, UR21, 0x3 ;  /* 0x0000001504047291 */ /* 0x000fe2000f8e18ff */
[----:B-1----:R-:W-:-:S04]  /*29f0*/  LOP3.LUT R2, R12, UR5, RZ, 0x3c, !PT ;  /* 0x000000050c027c12 */ /* 0x002fc8000f8e3cff */
[----:B------:R-:W-:Y:S01]  /*2a00*/  SHF.L.U32 R2, R2, 0x1f, RZ ;  /* 0x0000001f02027819 */ /* 0x000fe200000006ff */
[----:B------:R-:W-:-:S07]  /*2a10*/  IMAD.U32 R0, RZ, RZ, UR4 ;  /* 0x00000004ff007e24 */ /* 0x000fce000f8e00ff */
.L_x_45:
[----:B-1----:R1:W3:Y:S02]  /*2a20*/  SYNCS.PHASECHK.TRANS64.TRYWAIT P0, [R0+URZ], R2 ;  /* 0x00000002000075a7 */ /* 0x0022e400080011ff */
[----:B---3--:R-:W-:Y:S05]  /*2a30*/  @!P0 NANOSLEEP.SYNCS 0x989680 ;  /* 0x009896800000895d */ /* 0x008fea0003900000 */
[----:B------:R-:W3:Y:S02]  /*2a40*/  @!P0 SYNCS.PHASECHK.TRANS64 P0, [R0+URZ], R2 ;  /* 0x00000002000085a7 */ /* 0x000ee400080010ff */
[----:B--23--:R-:W-:Y:S05]  /*2a50*/  @P0 EXIT ;  /* 0x000000000000094d */ /* 0x00cfea0003800000 */
[----:B------:R-:W-:Y:S05]  /*2a60*/  BRA `(.L_x_45) ;  /* 0xfffffffc00ec7947 */ /* 0x000fea000383ffff */
.L_x_22:
[----:B------:R-:W2:Y:S02]  /*2a70*/  S2UR UR4, SR_CgaCtaId ;  /* 0x00000000000479c3 */ /* 0x000ea40000008800 */
[----:B--2---:R-:W-:-:S04]  /*2a80*/  UISETP.NE.AND UP0, UPT, UR4, URZ, UPT ;  /* 0x000000ff0400728c */ /* 0x004fc8000bf05270 */
[----:B------:R-:W-:-:S09]  /*2a90*/  UISETP.NE.OR UP0, UPT, UR17, 0x1, UP0 ;  /* 0x000000011100788c */ /* 0x000fd20008705670 */
[----:B------:R-:W-:Y:S05]  /*2aa0*/  BRA.U UP0, `(.L_x_46) ;  /* 0x00000005004c7547 */ /* 0x000fea000b800000 */
[----:B------:R-:W2:Y:S01]  /*2ab0*/  S2UR UR5, SR_CgaCtaId ;  /* 0x00000000000579c3 */ /* 0x000ea20000008800 */
[----:B------:R-:W-:Y:S01]  /*2ac0*/  UMOV UR4, 0x400 ;  /* 0x0000040000047882 */ /* 0x000fe20000000000 */
[----:B------:R-:W-:Y:S01]  /*2ad0*/  ISETP.GE.U32.AND P2, PT, R0, 0x4, PT ;  /* 0x000000040000780c */ /* 0x000fe20003f46070 */
[----:B------:R-:W-:Y:S01]  /*2ae0*/  IMAD.MOV.U32 R12, RZ, RZ, 0x1 ;  /* 0x00000001ff0c7424 */ /* 0x000fe200078e00ff */
[----:B------:R-:W-:Y:S02]  /*2af0*/  CS2R R10, SRZ ;  /* 0x00000000000a7805 */ /* 0x000fe4000001ff00 */
[----:B------:R-:W-:Y:S01]  /*2b00*/  CS2R R8, SRZ ;  /* 0x0000000000087805 */ /* 0x000fe2000001ff00 */
[----:B--2---:R-:W-:-:S03]  /*2b10*/  ULEA UR6, UR5, UR4, 0x18 ;  /* 0x0000000405067291 */ /* 0x004fc6000f8ec0ff */
[----:B------:R-:W-:-:S09]  /*2b20*/  UMOV UR5, URZ ;  /* 0x000000ff00057c82 */ /* 0x000fd20008000000 */
.L_x_50:
[----:B------:R-:W-:Y:S02]  /*2b30*/  LEA R2, R8, UR6, 0x3 ;  /* 0x0000000608027c11 */ /* 0x000fe4000f8e18ff */
[----:B------:R-:W-:-:S03]  /*2b40*/  SHF.L.U32 R4, R9, 0x1f, RZ ;  /* 0x0000001f09047819 */ /* 0x000fc600000006ff */
[----:B------:R-:W-:Y:S01]  /*2b50*/  VIADD R5, R2, 0xf0 ;  /* 0x000000f002057836 */ /* 0x000fe20000000000 */
[----:B------:R-:W2:Y:S02]  /*2b60*/  SYNCS.PHASECHK.TRANS64.TRYWAIT P0, [R2+URZ+0xe0], R4 ;  /* 0x0000e004020075a7 */ /* 0x000ea400080011ff */
[----:B--2---:R-:W-:Y:S05]  /*2b70*/  @!P0 BRA `(.L_x_47) ;  /* 0x0000005c00188947 */ /* 0x004fea0003800000 */
.L_x_145:
[----:B------:R-:W-:Y:S01]  /*2b80*/  ULEA UR4, UR5, UR6, 0x3 ;  /* 0x0000000605047291 */ /* 0x000fe2000f8e18ff */
[----:B--2---:R-:W-:Y:S01]  /*2b90*/  PRMT R2, RZ, 0x654, R5 ;  /* 0x00000654ff027816 */ /* 0x004fe20000000005 */
[----:B------:R-:W-:Y:S01]  /*2ba0*/  @!P2 IMAD.MOV.U32 R4, RZ, RZ, 0x10 ;  /* 0x00000010ff04a424 */ /* 0x000fe200078e00ff */
[----:B------:R-:W-:Y:S01]  /*2bb0*/  SHF.L.U32 R5, R12, 0x1f, RZ ;  /* 0x0000001f0c057819 */ /* 0x000fe200000006ff */
[----:B------:R-:W-:Y:S01]  /*2bc0*/  UIADD3 UR7, UPT, UPT, UR4, 0x80, URZ ;  /* 0x0000008004077890 */ /* 0x000fe2000fffe0ff */
[----:B------:R2:W-:Y:S05]  /*2bd0*/  SYNCS.ARRIVE.TRANS64.RED.A1T0 RZ, [R2+URZ], RZ ;  /* 0x000000ff02ff79a7 */ /* 0x0005ea00081004ff */
[----:B------:R-:W-:Y:S01]  /*2be0*/  IMAD.U32 R6, RZ, RZ, UR7 ;  /* 0x00000007ff067e24 */ /* 0x000fe2000f8e00ff */
[----:B------:R-:W3:Y:S04]  /*2bf0*/  SYNCS.PHASECHK.TRANS64.TRYWAIT P0, [UR4+0x90], R5 ;  /* 0x00009005ff0075a7 */ /* 0x000ee80008001104 */
[----:B------:R-:W-:Y:S01]  /*2c00*/  PRMT R6, R0, 0x654, R6 ;  /* 0x0000065400067816 */ /* 0x000fe20000000006 */
[----:B--23--:R-:W-:Y:S06]  /*2c10*/  @!P0 BRA `(.L_x_48) ;  /* 0x0000005c00048947 */ /* 0x00cfec0003800000 */
.L_x_147:
[----:B------:R-:W-:Y:S01]  /*2c20*/  ULEA UR8, UR5, UR6, 0x4 ;  /* 0x0000000605087291 */ /* 0x000fe2000f8e20ff */
[----:B------:R-:W-:Y:S01]  /*2c30*/  SEL R3, R6, R3, !P2 ;  /* 0x0000000306037207 */ /* 0x000fe20005000000 */
[----:B------:R-:W-:Y:S01]  /*2c40*/  UIADD3 UR9, UPT, UPT, UR4, 0x80, URZ ;  /* 0x0000008004097890 */ /* 0x000fe2000fffe0ff */
[----:B--2---:R-:W-:Y:S01]  /*2c50*/  LEA R2, R11, UR6, 0x3 ;  /* 0x000000060b027c11 */ /* 0x004fe2000f8e18ff */
[----:B------:R-:W-:Y:S01]  /*2c60*/  UIADD3 UR8, UPT, UPT, UR8, 0x110, URZ ;  /* 0x0000011008087890 */ /* 0x000fe2000fffe0ff */
[----:B------:R2:W-:Y:S01]  /*2c70*/  @!P2 SYNCS.ARRIVE.TRANS64.RED RZ, [R3+URZ], R4 ;  /* 0x0000000403ffa9a7 */ /* 0x0005e200080004ff */
[----:B------:R-:W-:Y:S01]  /*2c80*/  UIADD3 UR4, UPT, UPT, UR5, 0x1, URZ ;  /* 0x0000000105047890 */ /* 0x000fe2000fffe0ff */
[----:B------:R-:W-:-:S03]  /*2c90*/  VIADD R8, R8, 0x1 ;  /* 0x0000000108087836 */ /* 0x000fc60000000000 */
[----:B------:R-:W-:Y:S02]  /*2ca0*/  UISETP.NE.AND UP0, UPT, UR4, 0x2, UPT ;  /* 0x000000020400788c */ /* 0x000fe4000bf05270 */
[----:B------:R-:W-:Y:S01]  /*2cb0*/  ISETP.NE.AND P0, PT, R8, 0x2, PT ;  /* 0x000000020800780c */ /* 0x000fe20003f05270 */
[----:B------:R-:W-:Y:S06]  /*2cc0*/  UGETNEXTWORKID.BROADCAST [UR8], [UR9] ;  /* 0x00000000080073ca */ /* 0x000fec0008000100 */
[----:B------:R-:W-:Y:S02]  /*2cd0*/  USEL UR7, URZ, 0x1, UP0 ;  /* 0x00000001ff077887 */ /* 0x000fe40008000000 */
[----:B------:R-:W-:-:S04]  /*2ce0*/  USEL UR5, UR4, URZ, UP0 ;  /* 0x000000ff04057287 */ /* 0x000fc80008000000 */
[----:B------:R-:W-:Y:S02]  /*2cf0*/  LOP3.LUT R12, R12, UR7, RZ, 0x3c, !PT ;  /* 0x000000070c0c7c12 */ /* 0x000fe4000f8e3cff */
[----:B--2---:R-:W-:-:S04]  /*2d00*/  SHF.L.U32 R4, R10, 0x1f, RZ ;  /* 0x0000001f0a047819 */ /* 0x004fc800000006ff */
[----:B------:R-:W2:Y:S02]  /*2d10*/  SYNCS.PHASECHK.TRANS64.TRYWAIT P1, [R2+URZ+0x80], R4 ;  /* 0x00008004020075a7 */ /* 0x000ea400080211ff */
[----:B--2---:R-:W-:Y:S05]  /*2d20*/  @!P1 BRA `(.L_x_49) ;  /* 0x0000005800d89947 */ /* 0x004fea0003800000 */
.L_x_148:
[C---:B--2---:R-:W-:Y:S01]  /*2d30*/  LEA R4, R11.reuse, UR6, 0x4 ;  /* 0x000000060b047c11 */ /* 0x044fe2000f8e20ff */
[----:B------:R-:W-:Y:S01]  /*2d40*/  VIADD R2, R2, 0x90 ;  /* 0x0000009002027836 */ /* 0x000fe20000000000 */
[----:B------:R-:W-:Y:S01]  /*2d50*/  SEL R8, R8, RZ, P0 ;  /* 0x000000ff08087207 */ /* 0x000fe20000000000 */
[----:B------:R-:W-:-:S03]  /*2d60*/  VIADD R11, R11, 0x1 ;  /* 0x000000010b0b7836 */ /* 0x000fc60000000000 */
[----:B------:R-:W2:Y:S01]  /*2d70*/  LDS.128 R4, [R4+0x110] ;  /* 0x0001100004047984 */ /* 0x000ea20000000c00 */
[----:B------:R-:W-:Y:S02]  /*2d80*/  PRMT R2, RZ, 0x654, R2 ;  /* 0x00000654ff027816 */ /* 0x000fe40000000002 */
[C---:B------:R-:W-:Y:S01]  /*2d90*/  ISETP.NE.AND P1, PT, R11.reuse, 0x2, PT ;  /* 0x000000020b00780c */ /* 0x040fe20003f25270 */
[----:B------:R-:W-:Y:S01]  /*2da0*/  @!PT LDS RZ, [RZ] ;  /* 0x00000000fffff984 */ /* 0x000fe20000000800 */
[----:B------:R-:W-:Y:S01]  /*2db0*/  @!PT LDS RZ, [RZ] ;  /* 0x00000000fffff984 */ /* 0x000fe20000000800 */
[----:B------:R-:W-:Y:S01]  /*2dc0*/  @!PT LDS RZ, [RZ] ;  /* 0x00000000fffff984 */ /* 0x000fe20000000800 */
[----:B------:R-:W-:Y:S01]  /*2dd0*/  @!PT LDS RZ, [RZ] ;  /* 0x00000000fffff984 */ /* 0x000fe20000000800 */
[----:B------:R3:W-:Y:S06]  /*2de0*/  MEMBAR.ALL.CTA ;  /* 0x0000000000007992 */ /* 0x0007ec0000008000 */
[----:B---3--:R-:W3:Y:S01]  /*2df0*/  FENCE.VIEW.ASYNC.S ;  /* 0x00000000000073c6 */ /* 0x008ee20000000000 */
[----:B------:R-:W-:Y:S01]  /*2e00*/  SEL R11, R11, RZ, P1 ;  /* 0x000000ff0b0b7207 */ /* 0x000fe20000800000 */
[----:B---3--:R3:W-:Y:S01]  /*2e10*/  SYNCS.ARRIVE.TRANS64.RED.A1T0 RZ, [R2+URZ], RZ ;  /* 0x000000ff02ff79a7 */ /* 0x0087e200081004ff */
[----:B--2---:R-:W-:-:S02]  /*2e20*/  LOP3.LUT P3, RZ, R6, 0x1, RZ, 0xc0, !PT ;  /* 0x0000000106ff7812 */ /* 0x004fc4000786c0ff */
[----:B------:R-:W-:-:S04]  /*2e30*/  SEL R4, RZ, 0x1, P1 ;  /* 0x00000001ff047807 */ /* 0x000fc80000800000 */
[----:B------:R-:W-:Y:S02]  /*2e40*/  LOP3.LUT R10, R10, R4, RZ, 0x3c, !PT ;  /* 0x000000040a0a7212 */ /* 0x000fe400078e3cff */
[----:B---3--:R-:W-:-:S04]  /*2e50*/  SEL R2, RZ, 0x1, P0 ;  /* 0x00000001ff027807 */ /* 0x008fc80000000000 */
[----:B------:R-:W-:Y:S01]  /*2e60*/  LOP3.LUT R9, R9, R2, RZ, 0x3c, !PT ;  /* 0x0000000209097212 */ /* 0x000fe200078e3cff */
[----:B------:R-:W-:Y:S06]  /*2e70*/  @P3 BRA `(.L_x_50) ;  /* 0xfffffffc002c3947 */ /* 0x000fec000383ffff */
[----:B------:R-:W-:Y:S01]  /*2e80*/  ULEA UR4, UR5, UR6, 0x3 ;  /* 0x0000000605047291 */ /* 0x000fe2000f8e18ff */
[----:B------:R-:W-:-:S08]  /*2e90*/  SHF.L.U32 R2, R12, 0x1f, RZ ;  /* 0x0000001f0c027819 */ /* 0x000fd000000006ff */
[----:B------:R-:W2:Y:S02]  /*2ea0*/  SYNCS.PHASECHK.TRANS64 P0, [UR4+0x90], R2 ;  /* 0x00009002ff0075a7 */ /* 0x000ea40008001004 */
[----:B--2---:R-:W-:Y:S05]  /*2eb0*/  @P0 BRA `(.L_x_51) ;  /* 0x0000000000080947 */ /* 0x004fea0003800000 */
[----:B------:R-:W2:Y:S02]  /*2ec0*/  SYNCS.PHASECHK.TRANS64.TRYWAIT P0, [UR4+0x90], R2 ;  /* 0x00009002ff0075a7 */ /* 0x000ea40008001104 */
[----:B--2---:R-:W-:Y:S05]  /*2ed0*/  @!P0 BRA `(.L_x_52) ;  /* 0x0000005800808947 */ /* 0x004fea0003800000 */
.L_x_51:
[----:B------:R-:W-:-:S04]  /*2ee0*/  UIADD3 UR7, UPT, UPT, UR5, 0x1, URZ ;  /* 0x0000000105077890 */ /* 0x000fc8000fffe0ff */
[----:B------:R-:W-:-:S04]  /*2ef0*/  UISETP.NE.AND UP0, UPT, UR7, 0x2, UPT ;  /* 0x000000020700788c */ /* 0x000fc8000bf05270 */
[----:B------:R-:W-:Y:S02]  /*2f00*/  USEL UR8, URZ, 0x1, UP0 ;  /* 0x00000001ff087887 */ /* 0x000fe40008000000 */
[----:B------:R-:W-:-:S04]  /*2f10*/  USEL UR7, UR7, URZ, UP0 ;  /* 0x000000ff07077287 */ /* 0x000fc80008000000 */
[----:B------:R-:W-:Y:S01]  /*2f20*/  ULEA UR7, UR7, UR6, 0x3 ;  /* 0x0000000607077291 */ /* 0x000fe2000f8e18ff */
[----:B--2---:R-:W-:-:S04]  /*2f30*/  LOP3.LUT R2, R12, UR8, RZ, 0x3c, !PT ;  /* 0x000000080c027c12 */ /* 0x004fc8000f8e3cff */
[----:B------:R-:W-:-:S04]  /*2f40*/  SHF.L.U32 R0, R2, 0x1f, RZ ;  /* 0x0000001f02007819 */ /* 0x000fc800000006ff */
[----:B------:R-:W2:Y:S02]  /*2f50*/  SYNCS.PHASECHK.TRANS64 P0, [UR7+0x90], R0 ;  /* 0x00009000ff0075a7 */ /* 0x000ea40008001007 */
[----:B-12---:R-:W-:Y:S05]  /*2f60*/  @P0 EXIT ;  /* 0x000000000000094d */ /* 0x006fea0003800000 */
[----:B------:R-:W-:Y:S02]  /*2f70*/  SHF.L.U32 R2, R2, 0x1f, RZ ;  /* 0x0000001f02027819 */ /* 0x000fe400000006ff */
[----:B------:R-:W-:-:S07]  /*2f80*/  MOV R0, UR7 ;  /* 0x0000000700007c02 */ /* 0x000fce0008000f00 */
.L_x_53:
[----:B-1----:R1:W2:Y:S02]  /*2f90*/  SYNCS.PHASECHK.TRANS64.TRYWAIT P0, [R0+URZ+0x90], R2 ;  /* 0x00009002000075a7 */ /* 0x0022a400080011ff */
[----:B--2---:R-:W-:Y:S05]  /*2fa0*/  @!P0 NANOSLEEP.SYNCS 0x989680 ;  /* 0x009896800000895d */ /* 0x004fea0003900000 */
[----:B------:R-:W2:Y:S02]  /*2fb0*/  @!P0 SYNCS.PHASECHK.TRANS64 P0, [R0+URZ+0x90], R2 ;  /* 0x00009002000085a7 */ /* 0x000ea400080010ff */
[----:B--2---:R-:W-:Y:S05]  /*2fc0*/  @P0 EXIT ;  /* 0x000000000000094d */ /* 0x004fea0003800000 */
[----:B------:R-:W-:Y:S05]  /*2fd0*/  BRA `(.L_x_53) ;  /* 0xfffffffc00ec7947 */ /* 0x000fea000383ffff */
.L_x_46:
[----:B------:R-:W-:Y:S05]  /*2fe0*/  BRA.U UP4, `(.L_x_54) ;  /* 0x0000000d04a07547 */ /* 0x000fea000b800000 */
[----:B------:R-:W2:Y:S01]  /*2ff0*/  S2UR UR7, SR_CgaCtaId ;  /* 0x00000000000779c3 */ /* 0x000ea20000008800 */
[----:B------:R-:W-:Y:S01]  /*3000*/  UMOV UR4, 0x40 ;  /* 0x0000004000047882 */ /* 0x000fe20000000000 */
[----:B------:R-:W-:Y:S01]  /*3010*/  NOP ;  /* 0x0000000000007918 */ /* 0x000fe20000000000 */
[----:B------:R-:W-:Y:S01]  /*3020*/  UMOV UR6, 0x400 ;  /* 0x0000040000067882 */ /* 0x000fe20000000000 */
[----:B--2---:R-:W-:Y:S02]  /*3030*/  ULEA UR5, UR7, UR4, 0x18 ;  /* 0x0000000407057291 */ /* 0x004fe4000f8ec0ff */
[----:B------:R-:W-:-:S07]  /*3040*/  ULEA UR6, UR7, UR6, 0x18 ;  /* 0x0000000607067291 */ /* 0x000fce000f8ec0ff */
[----:B------:R-:W2:Y:S02]  /*3050*/  LDS.U8 R0, [UR5+0x1c] ;  /* 0x00001c05ff007984 */ /* 0x000ea40008000000 */
[----:B--2---:R-:W-:-:S13]  /*3060*/  ISETP.NE.AND P0, PT, R0, RZ, PT ;  /* 0x000000ff0000720c */ /* 0x004fda0003f05270 */
[----:B------:R-:W-:Y:S05]  /*3070*/  @P0 BRA `(.L_x_55) ;  /* 0x0000000000580947 */ /* 0x000fea0003800000 */
[----:B------:R-:W-:-:S13]  /*3080*/  ELECT P0, URZ, PT ;  /* 0x0000000000ff782f */ /* 0x000fda0003800000 */
[----:B------:R-:W-:Y:S05]  /*3090*/  @!P0 BRA `(.L_x_56) ;  /* 0x0000000000608947 */ /* 0x000fea0003800000 */
[----:B------:R-:W-:Y:S01]  /*30a0*/  UMOV UR4, 0x10 ;  /* 0x0000001000047882 */ /* 0x000fe20000000000 */
[----:B------:R-:W-:Y:S01]  /*30b0*/  HFMA2 R0, -RZ, RZ, 0, 5.9604644775390625e-08 ;  /* 0x00000001ff007431 */ /* 0x000fe200000001ff */
[----:B------:R-:W-:-:S03]  /*30c0*/  MOV R3, 0xffff ;  /* 0x0000ffff00037802 */ /* 0x000fc60000000f00 */
[----:B------:R-:W-:Y:S04]  /*30d0*/  DEPBAR.LE SB2, 0x36 ;  /* 0x0000ad800000791a */ /* 0x000fe80000000000 */
[----:B------:R-:W2:Y:S02]  /*30e0*/  UTCATOMSWS.FIND_AND_SET.ALIGN UP0, UR4, UR4 ;  /* 0x00000004000475e3 */ /* 0x000ea40008000800 */
[----:B--2---:R-:W-:Y:S01]  /*30f0*/  MOV R4, UR4 ;  /* 0x0000000400047c02 */ /* 0x004fe20008000f00 */
[----:B------:R-:W-:Y:S06]  /*3100*/  BRA.U UP0, `(.L_x_57) ;  /* 0x0000000100187547 */ /* 0x000fec000b800000 */
.L_x_58:
[----:B------:R-:W-:Y:S05]  /*3110*/  NANOSLEEP 0x64 ;  /* 0x000000640000795d */ /* 0x000fea0003800000 */
[----:B------:R-:W-:-:S05]  /*3120*/  UMOV UR4, 0x10 ;  /* 0x0000001000047882 */ /* 0x000fca0000000000 */
[----:B------:R-:W-:Y:S04]  /*3130*/  DEPBAR.LE SB2, 0x36 ;  /* 0x0000ad800000791a */ /* 0x000fe80000000000 */
[----:B------:R-:W2:Y:S02]  /*3140*/  UTCATOMSWS.FIND_AND_SET.ALIGN UP0, UR4, UR4 ;  /* 0x00000004000475e3 */ /* 0x000ea40008000800 */
[----:B--2---:R-:W-:Y:S01]  /*3150*/  MOV R4, UR4 ;  /* 0x0000000400047c02 */ /* 0x004fe20008000f00 */
[----:B------:R-:W-:Y:S05]  /*3160*/  BRA.U !UP0, `(.L_x_58) ;  /* 0xfffffffd08e87547 */ /* 0x000fea000b83ffff */
.L_x_57:
[-C--:B------:R-:W-:Y:S02]  /*3170*/  SHF.L.U32 R3, R3, R4.reuse, RZ ;  /* 0x0000000403037219 */ /* 0x080fe400000006ff */
[----:B------:R-:W-:Y:S01]  /*3180*/  SHF.L.U32 R0, R0, R4, RZ ;  /* 0x0000000400007219 */ /* 0x000fe200000006ff */
[----:B------:R-:W-:Y:S02]  /*3190*/  IMAD.SHL.U32 R4, R4, 0x20, RZ ;  /* 0x0000002004047824 */ /* 0x000fe400078e00ff */
[----:B------:R2:W-:Y:S04]  /*31a0*/  ATOMS.OR RZ, [UR5+0x14], R3 ;  /* 0x00001403ffff798c */ /* 0x0005e8000b000005 */
[----:B------:R2:W-:Y:S04]  /*31b0*/  ATOMS.OR RZ, [UR5+0x18], R0 ;  /* 0x00001800ffff798c */ /* 0x0005e8000b000005 */
[----:B------:R2:W-:Y:S01]  /*31c0*/  STS [UR6+0x130], R4 ;  /* 0x00013004ff007988 */ /* 0x0005e20008000806 */
[----:B------:R-:W-:Y:S05]  /*31d0*/  BRA `(.L_x_56) ;  /* 0x0000000000107947 */ /* 0x000fea0003800000 */
.L_x_55:
[----:B------:R-:W-:Y:S02]  /*31e0*/  MOV R0, 0xffffffff ;  /* 0xffffffff00007802 */ /* 0x000fe40000000f00 */
[----:B------:R-:W-:-:S03]  /*31f0*/  MOV R4, 0x3220 ;  /* 0x0000322000047802 */ /* 0x000fc60000000f00 */
[----:B------:R2:W-:Y:S04]  /*3200*/  STS [UR6+0x130], R0 ;  /* 0x00013000ff007988 */ /* 0x0005e80008000806 */
[----:B-12--5:R-:W-:Y:S05]  /*3210*/  CALL.REL.NOINC `($__internal_1_$__cuda_sm10x_tcgen05_guardrail_trap_phase_invalid_during_alloc) ;  /* 0x0000005c00c87944 */ /* 0x026fea0003c00000 */
.L_x_56:
[----:B------:R-:W-:Y:S05]  /*3220*/  WARPSYNC.ALL ;  /* 0x0000000000007948 */ /* 0x000fea0003800000 */
[----:B------:R-:W3:Y:S01]  /*3230*/  S2UR UR4, SR_CgaCtaId ;  /* 0x00000000000479c3 */ /* 0x000ee20000008800 */
[----:B------:R-:W-:Y:S01]  /*3240*/  UMOV UR17, 0x400 ;  /* 0x0000040000117882 */ /* 0x000fe20000000000 */
[----:B------:R-:W-:-:S06]  /*3250*/  NOP ;  /* 0x0000000000007918 */ /* 0x000fcc0000000000 */
[----:B------:R-:W-:Y:S06]  /*3260*/  BAR.ARV 0x6, 0xa0 ;  /* 0x0182800000007b1d */ /* 0x000fec0000002000 */
[----:B------:R-:W4:Y:S01]  /*3270*/  LDCU UR5, c[0x0][0x38c] ;  /* 0x00007180ff0577ac */ /* 0x000f220008000800 */
[----:B------:R-:W-:Y:S01]  /*3280*/  LOP3.LUT R2, R2, 0xffff, RZ, 0xc0, !PT ;  /* 0x0000ffff02027812 */ /* 0x000fe200078ec0ff */
[----:B------:R-:W-:Y:S01]  /*3290*/  IMAD.MOV.U32 R11, RZ, RZ, 0x1 ;  /* 0x00000001ff0b7424 */ /* 0x000fe200078e00ff */
[----:B------:R-:W-:Y:S01]  /*32a0*/  CS2R R8, SRZ ;  /* 0x0000000000087805 */ /* 0x000fe2000001ff00 */
[----:B------:R-:W1:Y:S01]  /*32b0*/  LDCU UR8, c[0x0][0x38c] ;  /* 0x00007180ff0877ac */ /* 0x000e620008000800 */
[----:B------:R-:W-:Y:S01]  /*32c0*/  R2UR UR19, R2 ;  /* 0x00000000021372ca */ /* 0x000fe200000e0000 */
[----:B------:R-:W-:Y:S01]  /*32d0*/  IMAD.MOV.U32 R10, RZ, RZ, RZ ;  /* 0x000000ffff0a7224 */ /* 0x000fe200078e00ff */
[----:B------:R-:W-:Y:S01]  /*32e0*/  UMOV UR22, URZ ;  /* 0x000000ff00167c82 */ /* 0x000fe20008000000 */
[----:B------:R-:W-:Y:S01]  /*32f0*/  UMOV UR14, URZ ;  /* 0x000000ff000e7c82 */ /* 0x000fe20008000000 */
[----:B---3--:R-:W-:Y:S01]  /*3300*/  ULEA UR17, UR4, UR17, 0x18 ;  /* 0x0000001104117291 */ /* 0x008fe2000f8ec0ff */
[----:B------:R-:W-:Y:S01]  /*3310*/  UMOV UR26, 0x0 ;  /* 0x00000000001a7882 */ /* 0x000fe20000000000 */
[----:B------:R-:W-:-:S02]  /*3320*/  UMOV UR27, 0x4200490 ;  /* 0x04200490001b7882 */ /* 0x000fc40000000000 */
[----:B------:R-:W-:Y:S02]  /*3330*/  UIADD3 UR6, UPT, UPT, UR17, 0x4400, URZ ;  /* 0x0000440011067890 */ /* 0x000fe4000fffe0ff */
[----:B------:R-:W-:Y:S02]  /*3340*/  UIADD3 UR7, UPT, UPT, UR17, 0x7400, URZ ;  /* 0x0000740011077890 */ /* 0x000fe4000fffe0ff */
[----:B----4-:R-:W-:Y:S01]  /*3350*/  UIADD3 UR5, UPT, UPT, UR5, 0x1f, URZ ;  /* 0x0000001f05057890 */ /* 0x010fe2000fffe0ff */
[----:B--2---:R-:W2:Y:S01]  /*3360*/  LDS R0, [UR17+0x130] ;  /* 0x00013011ff007984 */ /* 0x004ea20008000800 */
[----:B------:R-:W-:Y:S02]  /*3370*/  USHF.R.U32.HI UR6, URZ, 0x4, UR6 ;  /* 0x00000004ff067899 */ /* 0x000fe40008011606 */
[----:B------:R-:W-:Y:S02]  /*3380*/  USHF.R.S32.HI UR4, URZ, 0x1f, UR5 ;  /* 0x0000001fff047899 */ /* 0x000fe40008011405 */
[----:B------:R-:W-:-:S02]  /*3390*/  ULOP3.LUT UR6, UR6, 0x3fff, URZ, 0xc0, !UPT ;  /* 0x00003fff06067892 */ /* 0x000fc4000f8ec0ff */
[----:B------:R-:W-:Y:S02]  /*33a0*/  ULEA.HI UR4, UR4, UR5, URZ, 0x5 ;  /* 0x0000000504047291 */ /* 0x000fe4000f8f28ff */
[----:B------:R-:W-:Y:S02]  /*33b0*/  USHF.R.U32.HI UR5, URZ, 0x4, UR7 ;  /* 0x00000004ff057899 */ /* 0x000fe40008011607 */
[----:B------:R-:W-:Y:S02]  /*33c0*/  USHF.R.S32.HI UR28, URZ, 0x5, UR4 ;  /* 0x00000005ff1c7899 */ /* 0x000fe40008011404 */
[----:B------:R-:W-:Y:S02]  /*33d0*/  ULOP3.LUT UR5, UR5, 0x3fff, URZ, 0xc0, !UPT ;  /* 0x00003fff05057892 */ /* 0x000fe4000f8ec0ff */
[----:B------:R-:W-:Y:S02]  /*33e0*/  UISETP.LT.AND UP0, UPT, UR28, 0x1, UPT ;  /* 0x000000011c00788c */ /* 0x000fe4000bf01270 */
[----:B------:R-:W-:-:S02]  /*33f0*/  ULOP3.LUT UR20, UR6, 0x10000, URZ, 0xfc, !UPT ;  /* 0x0001000006147892 */ /* 0x000fc4000f8efcff */
[----:B------:R-:W-:Y:S02]  /*3400*/  USEL UR29, UR28, 0x1, !UP0 ;  /* 0x000000011c1d7887 */ /* 0x000fe4000c000000 */
[----:B------:R-:W-:Y:S02]  /*3410*/  ULOP3.LUT UR21, UR5, 0x10000, URZ, 0xfc, !UPT ;  /* 0x0001000005157892 */ /* 0x000fe4000f8efcff */
[----:B------:R-:W-:Y:S02]  /*3420*/  UIADD3 UR29, UPT, UPT, -UR29, URZ, URZ ;  /* 0x000000ff1d1d7290 */ /* 0x000fe4000fffe1ff */
[----:B-1----:R-:W-:Y:S01]  /*3430*/  UISETP.GE.AND UP4, UPT, UR8, 0x1, UPT ;  /* 0x000000010800788c */ /* 0x002fe2000bf86270 */
[----:B------:R-:W-:Y:S01]  /*3440*/  UMOV UR24, 0x0 ;  /* 0x0000000000187882 */ /* 0x000fe20000000000 */
[----:B------:R-:W-:Y:S01]  /*3450*/  UMOV UR25, 0x4200490 ;  /* 0x0420049000197882 */ /* 0x000fe20000000000 */
[----:B--2---:R-:W-:-:S15]  /*3460*/  R2UR UR30, R0 ;  /* 0x00000000001e72ca */ /* 0x004fde00000e0000 */
.L_x_65:
[----:B------:R-:W-:Y:S02]  /*3470*/  LEA R0, R10, UR17, 0x3 ;  /* 0x000000110a007c11 */ /* 0x000fe4000f8e18ff */
[----:B------:R-:W-:Y:S02]  /*3480*/  SHF.L.U32 R2, R9, 0x1f, RZ ;  /* 0x0000001f09027819 */ /* 0x000fe400000006ff */
[----:B------:R-:W-:Y:S01]  /*3490*/  PLOP3.LUT P0, PT, PT, PT, UP4, 0x80, 0x8 ;  /* 0x000000000008781c */ /* 0x000fe20003f0f048 */
[----:B------:R-:W-:Y:S01]  /*34a0*/  VIADD R3, R0, 0x90 ;  /* 0x0000009000037836 */ /* 0x000fe20000000000 */
[----:B-1----:R-:W1:Y:S02]  /*34b0*/  SYNCS.PHASECHK.TRANS64.TRYWAIT P1, [R0+URZ+0x80], R2 ;  /* 0x00008002000075a7 */ /* 0x002e6400080211ff */
[----:B-1-3--:R-:W-:Y:S09]  /*34c0*/  @!P1 BRA `(.L_x_59) ;  /* 0x00000054001c9947 */ /* 0x00aff20003800000 */
.L_x_150:
[----:B------:R-:W-:Y:S01]  /*34d0*/  LEA R4, R10, UR17, 0x4 ;  /* 0x000000110a047c11 */ /* 0x000fe2000f8e20ff */
[----:B------:R-:W-:Y:S01]  /*34e0*/  @UP4 ULEA UR4, UR14, UR17, 0x3 ;  /* 0x000000110e044291 */ /* 0x000fe2000f8e18ff */
[----:B------:R-:W-:Y:S01]  /*34f0*/  PLOP3.LUT P2, PT, PT, PT, PT, 0x80, 0x8 ;  /* 0x000000000008781c */ /* 0x000fe20003f4f070 */
[----:B------:R-:W-:Y:S01]  /*3500*/  ULEA UR23, UR22, UR17, 0x3 ;  /* 0x0000001116177291 */ /* 0x000fe2000f8e18ff */
[----:B------:R-:W-:Y:S02]  /*3510*/  PRMT R3, RZ, 0x654, R3 ;  /* 0x00000654ff037816 */ /* 0x000fe40000000003 */
[----:B------:R-:W2:Y:S01]  /*3520*/  LDS.128 R4, [R4+0x110] ;  /* 0x0001100004047984 */ /* 0x000ea20000000c00 */
[----:B-1----:R-:W-:Y:S02]  /*3530*/  @P0 SHF.L.U32 R2, R8, 0x1f, RZ ;  /* 0x0000001f08020819 */ /* 0x002fe400000006ff */
[----:B------:R-:W-:Y:S01]  /*3540*/  SHF.L.U32 R0, R11, 0x1f, RZ ;  /* 0x0000001f0b007819 */ /* 0x000fe200000006ff */
[----:B------:R-:W-:Y:S01]  /*3550*/  @!PT LDS RZ, [RZ] ;  /* 0x00000000fffff984 */ /* 0x000fe20000000800 */
[----:B------:R-:W-:Y:S01]  /*3560*/  @!PT LDS RZ, [RZ] ;  /* 0x00000000fffff984 */ /* 0x000fe20000000800 */
[----:B------:R-:W-:Y:S01]  /*3570*/  @!PT LDS RZ, [RZ] ;  /* 0x00000000fffff984 */ /* 0x000fe20000000800 */
[----:B------:R-:W-:Y:S01]  /*3580*/  @!PT LDS RZ, [RZ] ;  /* 0x00000000fffff984 */ /* 0x000fe20000000800 */
[----:B------:R1:W-:Y:S06]  /*3590*/  MEMBAR.ALL.CTA ;  /* 0x0000000000007992 */ /* 0x0003ec0000008000 */
[----:B-1----:R-:W1:Y:S02]  /*35a0*/  FENCE.VIEW.ASYNC.S ;  /* 0x00000000000073c6 */ /* 0x002e640000000000 */
[----:B-1----:R1:W-:Y:S01]  /*35b0*/  SYNCS.ARRIVE.TRANS64.RED.A1T0 RZ, [R3+URZ], RZ ;  /* 0x000000ff03ff79a7 */ /* 0x0023e200081004ff */
[----:B------:R1:W3:Y:S01]  /*35c0*/  @P0 SYNCS.PHASECHK.TRANS64.TRYWAIT P2, [UR4], R2 ;  /* 0x00000002ff0005a7 */ /* 0x0002e20008041104 */
[----:B------:R-:W-:Y:S01]  /*35d0*/  ULEA.HI UR4, UR22, UR22, URZ, 0x1 ;  /* 0x0000001616047291 */ /* 0x000fe2000f8f08ff */
[----:B--2---:R-:W-:-:S03]  /*35e0*/  LOP3.LUT P1, RZ, R6, 0x1, RZ, 0xc0, !PT ;  /* 0x0000000106ff7812 */ /* 0x004fc6000782c0ff */
[----:B------:R-:W-:Y:S02]  /*35f0*/  USHF.L.U32 UR18, UR4, 0x6, URZ ;  /* 0x0000000604127899 */ /* 0x000fe400080006ff */
[----:B------:R-:W-:Y:S02]  /*3600*/  ULOP3.LUT UR4, UR4, 0xffe, URZ, 0xc0, !UPT ;  /* 0x00000ffe04047892 */ /* 0x000fe4000f8ec0ff */
[----:B------:R-:W-:Y:S02]  /*3610*/  ULOP3.LUT UR18, UR18, 0xffffff80, URZ, 0xc0, !UPT ;  /* 0xffffff8012127892 */ /* 0x000fe4000f8ec0ff */
[----:B------:R-:W-:Y:S02]  /*3620*/  UIADD3 UR4, UPT, UPT, -UR4, UR22, URZ ;  /* 0x0000001604047290 */ /* 0x000fe4000fffe1ff */
[----:B------:R-:W-:Y:S01]  /*3630*/  UIADD3 UR18, UPT, UPT, UR30, UR18, URZ ;  /* 0x000000121e127290 */ /* 0x000fe2000fffe0ff */
[----:B------:R-:W2:Y:S03]  /*3640*/  SYNCS.PHASECHK.TRANS64.TRYWAIT P0, [UR23+0xc0], R0 ;  /* 0x0000c000ff0075a7 */ /* 0x000ea60008001117 */
[----:B------:R-:W-:Y:S01]  /*3650*/  ULEA UR18, UR4, UR18, 0x14 ;  /* 0x0000001204127291 */ /* 0x000fe2000f8ea0ff */
[----:B-123--:R-:W-:Y:S11]  /*3660*/  @!P0 BRA `(.L_x_60) ;  /* 0x0000005000c88947 */ /* 0x00eff60003800000 */
.L_x_152:
[----:B------:R-:W-:Y:S01]  /*3670*/  IADD3 R10, PT, PT, R10, 0x1, RZ ;  /* 0x000000010a0a7810 */ /* 0x000fe20007ffe0ff */
[----:B------:R-:W-:Y:S06]  /*3680*/  BRA.U !UP4, `(.L_x_61) ;  /* 0x000000010c987547 */ /* 0x000fec000b800000 */
[----:B------:R-:W-:Y:S01]  /*3690*/  UPLOP3.LUT UP2, UPT, UPT, UPT, UPT, 0x40, 0x4 ;  /* 0x000000000004789c */ /* 0x000fe20003f4e870 */
[----:B------:R-:W-:Y:S01]  /*36a0*/  UMOV UR16, UR29 ;  /* 0x0000001d00107c82 */ /* 0x000fe20008000000 */
[----:B------:R-:W-:Y:S01]  /*36b0*/  UMOV UR15, UR28 ;  /* 0x0000001c000f7c82 */ /* 0x000fe20008000000 */
[----:B------:R-:W-:-:S08]  /*36c0*/  UMOV UR6, UR14 ;  /* 0x0000000e00067c82 */ /* 0x000fd00008000000 */
.L_x_64:
[----:B------:R-:W-:Y:S02]  /*36d0*/  UIADD3 UR16, UPT, UPT, UR16, 0x1, URZ ;  /* 0x0000000110107890 */ /* 0x000fe4000fffe0ff */
[----:B--2---:R-:W-:Y:S02]  /*36e0*/  ULEA UR5, UR6, UR17, 0x3 ;  /* 0x0000001106057291 */ /* 0x004fe4000f8e18ff */
[----:B------:R-:W-:Y:S01]  /*36f0*/  UISETP.NE.AND UP3, UPT, UR16, URZ, UPT ;  /* 0x000000ff1000728c */ /* 0x000fe2000bf65270 */
[----:B---3--:R-:W-:Y:S10]  /*3700*/  @P2 BRA `(.L_x_62) ;  /* 0x00000000000c2947 */ /* 0x008ff40003800000 */
[----:B-1----:R-:W-:Y:S04]  /*3710*/  SHF.L.U32 R2, R8, 0x1f, RZ ;  /* 0x0000001f08027819 */ /* 0x002fe800000006ff */
[----:B------:R-:W1:Y:S02]  /*3720*/  SYNCS.PHASECHK.TRANS64.TRYWAIT P0, [UR5], R2 ;  /* 0x00000002ff0075a7 */ /* 0x000e640008001105 */
[----:B-1----:R-:W-:Y:S05]  /*3730*/  @!P0 BRA `(.L_x_63) ;  /* 0x0000005000ac8947 */ /* 0x002fea0003800000 */
.L_x_62:
[----:B------:R-:W-:Y:S01]  /*3740*/  UISETP.NE.AND UP0, UPT, UR15, 0x1, UPT ;  /* 0x000000010f00788c */ /* 0x000fe2000bf05270 */
[----:B------:R-:W-:Y:S01]  /*3750*/  PLOP3.LUT P2, PT, PT, PT, PT, 0x80, 0x8 ;  /* 0x000000000008781c */ /* 0x000fe20003f4f070 */
[----:B------:R-:W-:Y:S02]  /*3760*/  UIADD3 UR4, UPT, UPT, UR6, 0x1, URZ ;  /* 0x0000000106047890 */ /* 0x000fe4000fffe0ff */
[----:B------:R-:W-:Y:S02]  /*3770*/  ULEA UR12, UR6, UR21, 0x9 ;  /* 0x00000015060c7291 */ /* 0x000fe4000f8e48ff */
[----:B------:R-:W-:Y:S01]  /*3780*/  UISETP.NE.AND UP1, UPT, UR4, 0x3, UPT ;  /* 0x000000030400788c */ /* 0x000fe2000bf25270 */
[----:B------:R-:W-:Y:S01]  /*3790*/  PLOP3.LUT P0, PT, PT, PT, UP0, 0x80, 0x8 ;  /* 0x000000000008781c */ /* 0x000fe20003f0f008 */
[----:B------:R-:W-:Y:S02]  /*37a0*/  UIADD3 UR10, UPT, UPT, UR12, 0x2, URZ ;  /* 0x000000020c0a7890 */ /* 0x000fe4000fffe0ff */
[----:B------:R-:W-:Y:S02]  /*37b0*/  USEL UR7, URZ, 0x1, UP1 ;  /* 0x00000001ff077887 */ /* 0x000fe40008800000 */
[----:B------:R-:W-:Y:S02]  /*37c0*/  USEL UR14, UR4, URZ, UP1 ;  /* 0x000000ff040e7287 */ /* 0x000fe40008800000 */
[----:B------:R-:W-:Y:S02]  /*37d0*/  UIADD3 UR15, UPT, UPT, UR15, -0x1, URZ ;  /* 0xffffffff0f0f7890 */ /* 0x000fe4000fffe0ff */
[----:B------:R-:W-:Y:S01]  /*37e0*/  @UP0 ULEA UR4, UR14, UR17, 0x3 ;  /* 0x000000110e040291 */ /* 0x000fe2000f8e18ff */
[----:B------:R-:W-:Y:S01]  /*37f0*/  LOP3.LUT R8, R8, UR7, RZ, 0x3c, !PT ;  /* 0x0000000708087c12 */ /* 0x000fe2000f8e3cff */
[----:B------:R-:W-:Y:S01]  /*3800*/  UIADD3 UR7, UPT, UPT, UR5, 0x18, URZ ;  /* 0x0000001805077890 */ /* 0x000fe2000fffe0ff */
[----:B------:R-:W-:Y:S02]  /*3810*/  UMOV UR13, 0x80004020 ;  /* 0x80004020000d7882 */ /* 0x000fe40000000000 */
[----:B-1----:R-:W-:Y:S01]  /*3820*/  @P0 SHF.L.U32 R0, R8, 0x1f, RZ ;  /* 0x0000001f08000819 */ /* 0x002fe200000006ff */
[----:B------:R-:W-:Y:S01]  /*3830*/  UMOV UR5, 0x80004020 ;  /* 0x8000402000057882 */ /* 0x000fe20000000000 */
[----:B------:R-:W-:Y:S01]  /*3840*/  UMOV UR11, 0x80004020 ;  /* 0x80004020000b7882 */ /* 0x000fe20000000000 */
[----:B------:R-:W-:Y:S01]  /*3850*/  UMOV UR9, 0x80004020 ;  /* 0x8000402000097882 */ /* 0x000fe20000000000 */
[----:B------:R2:W3:Y:S01]  /*3860*/  @P0 SYNCS.PHASECHK.TRANS64.TRYWAIT P2, [UR4], R0 ;  /* 0x00000000ff0005a7 */ /* 0x0004e20008041104 */
[----:B------:R-:W-:Y:S03]  /*3870*/  ULEA UR4, UR6, UR20, 0x8 ;  /* 0x0000001406047291 */ /* 0x000fe6000f8e40ff */
[----:B------:R-:W-:Y:S01]  /*3880*/  UMOV UR6, UR14 ;  /* 0x0000000e00067c82 */ /* 0x000fe20008000000 */
[----:B------:R-:W-:Y:S05]  /*3890*/  UIADD3 UR8, UPT, UPT, UR4, 0x2, URZ ;  /* 0x0000000204087890 */ /* 0x000fea000fffe0ff */
[----:B------:R2:W-:Y:S01]  /*38a0*/  UTCHMMA gdesc[UR4], gdesc[UR12], tmem[UR18], tmem[UR26], idesc[UR27], UP2 ;  /* 0x00ff1a0c040075ea */ /* 0x0005e20009000012 */
[----:B------:R-:W-:Y:S03]  /*38b0*/  UPLOP3.LUT UP2, UPT, UPT, UPT, UPT, 0x80, 0x8 ;  /* 0x000000000008789c */ /* 0x000fe60003f4f070 */
[----:B------:R2:W-:Y:S01]  /*38c0*/  UTCHMMA gdesc[UR8], gdesc[UR10], tmem[UR18], tmem[UR24], idesc[UR25], UPT ;  /* 0x00ff180a080075ea */ /* 0x0005e2000b800012 */
[----:B------:R2:W-:Y:S01]  /*38d0*/  UTCBAR.MULTICAST [UR7], URZ, UR19 ;  /* 0x000000ff070073e9 */ /* 0x0005e20008000813 */
[----:B------:R-:W-:Y:S06]  /*38e0*/  BRA.U UP3, `(.L_x_64) ;  /* 0xfffffffd03787547 */ /* 0x000fec000b83ffff */
.L_x_61:
[----:B--2---:R-:W-:Y:S01]  /*38f0*/  UIADD3 UR4, UPT, UPT, UR22, 0x1, URZ ;  /* 0x0000000116047890 */ /* 0x004fe2000fffe0ff */
[C---:B------:R-:W-:Y:S01]  /*3900*/  ISETP.NE.AND P0, PT, R10.reuse, 0x2, PT ;  /* 0x000000020a00780c */ /* 0x040fe20003f05270 */
[----:B------:R-:W-:Y:S02]  /*3910*/  UIADD3 UR5, UPT, UPT, UR23, 0xa0, URZ ;  /* 0x000000a017057890 */ /* 0x000fe4000fffe0ff */
[----:B------:R-:W-:Y:S01]  /*3920*/  UISETP.NE.AND UP0, UPT, UR4, 0x4, UPT ;  /* 0x000000040400788c */ /* 0x000fe2000bf05270 */
[----:B-1----:R-:W-:Y:S02]  /*3930*/  SEL R0, RZ, 0x1, P0 ;  /* 0x00000001ff007807 */ /* 0x002fe40000000000 */
[----:B------:R-:W-:Y:S01]  /*3940*/  SEL R10, R10, RZ, P0 ;  /* 0x000000ff0a0a7207 */ /* 0x000fe20000000000 */
[----:B------:R-:W-:Y:S01]  /*3950*/  USEL UR6, URZ, 0x1, UP0 ;  /* 0x00000001ff067887 */ /* 0x000fe20008000000 */
[----:B------:R-:W-:Y:S01]  /*3960*/  LOP3.LUT R9, R9, R0, RZ, 0x3c, !PT ;  /* 0x0000000009097212 */ /* 0x000fe200078e3cff */
[----:B------:R-:W-:Y:S01]  /*3970*/  USEL UR22, UR4, URZ, UP0 ;  /* 0x000000ff04167287 */ /* 0x000fe20008000000 */
[----:B------:R1:W-:Y:S03]  /*3980*/  UTCBAR [UR5], URZ ;  /* 0x000000ff050073e9 */ /* 0x0003e600080000ff */
[----:B------:R-:W-:Y:S01]  /*3990*/  LOP3.LUT R11, R11, UR6, RZ, 0x3c, !PT ;  /* 0x000000060b0b7c12 */ /* 0x000fe2000f8e3cff */
[----:B------:R-:W-:Y:S07]  /*39a0*/  @P1 BRA `(.L_x_65) ;  /* 0xfffffff800b01947 */ /* 0x000fee000383ffff */
[----:B------:R-:W2:Y:S01]  /*39b0*/  S2UR UR8, SR_CgaCtaId ;  /* 0x00000000000879c3 */ /* 0x000ea20000008800 */
[----:B------:R-:W-:Y:S01]  /*39c0*/  ELECT P0, URZ, PT ;  /* 0x0000000000ff782f */ /* 0x000fe20003800000 */
[----:B------:R-:W-:Y:S01]  /*39d0*/  IMAD.MOV.U32 R0, RZ, RZ, 0x1 ;  /* 0x00000001ff007424 */ /* 0x000fe200078e00ff */
[----:B------:R-:W-:Y:S01]  /*39e0*/  UIADD3 UR17, UPT, UPT, UR17, 0xc0, URZ ;  /* 0x000000c011117890 */ /* 0x000fe2000fffe0ff */
[----:B------:R-:W-:Y:S01]  /*39f0*/  SHF.L.U32 R2, R11, 0x1f, RZ ;  /* 0x0000001f0b027819 */ /* 0x000fe200000006ff */
[----:B------:R-:W-:-:S03]  /*3a00*/  UMOV UR4, 0x40 ;  /* 0x0000004000047882 */ /* 0x000fc60000000000 */
[----:B------:R-:W-:Y:S01]  /*3a10*/  UVIRTCOUNT.DEALLOC.SMPOOL 0x80 ;  /* 0x000000800000784c */ /* 0x000fe20000000000 */
[----:B--2---:R-:W-:Y:S02]  /*3a20*/  ULEA UR8, UR8, UR4, 0x18 ;  /* 0x0000000408087291 */ /* 0x004fe4000f8ec0ff */
[----:B------:R-:W-:-:S07]  /*3a30*/  ULEA UR4, UR22, UR17, 0x3 ;  /* 0x0000001116047291 */ /* 0x000fce000f8e18ff */
[----:B------:R2:W-:Y:S02]  /*3a40*/  @P0 STS.U8 [UR8+0x1c], R0 ;  /* 0x00001c00ff000988 */ /* 0x0005e40008000008 */
[----:B------:R-:W4:Y:S02]  /*3a50*/  SYNCS.PHASECHK.TRANS64.TRYWAIT P0, [UR4], R2 ;  /* 0x00000002ff0075a7 */ /* 0x000f240008001104 */
[----:B--2-4-:R-:W-:Y:S05]  /*3a60*/  @!P0 BRA `(.L_x_66) ;  /* 0x0000004c00f88947 */ /* 0x014fea0003800000 */
.L_x_155:
[----:B------:R-:W-:-:S04]  /*3a70*/  UIADD3 UR4, UPT, UPT, UR22, 0x1, URZ ;  /* 0x0000000116047890 */ /* 0x000fc8000fffe0ff */
[----:B------:R-:W-:-:S04]  /*3a80*/  UISETP.NE.AND UP0, UPT, UR4, 0x4, UPT ;  /* 0x000000040400788c */ /* 0x000fc8000bf05270 */
[----:B------:R-:W-:Y:S02]  /*3a90*/  USEL UR6, URZ, 0x1, UP0 ;  /* 0x00000001ff067887 */ /* 0x000fe40008000000 */
[----:B------:R-:W-:-:S04]  /*3aa0*/  USEL UR4, UR4, URZ, UP0 ;  /* 0x000000ff04047287 */ /* 0x000fc80008000000 */
[----:B-1----:R-:W-:Y:S01]  /*3ab0*/  ULEA UR5, UR4, UR17, 0x3 ;  /* 0x0000001104057291 */ /* 0x002fe2000f8e18ff */
[----:B--2---:R-:W-:-:S04]  /*3ac0*/  LOP3.LUT R2, R11, UR6, RZ, 0x3c, !PT ;  /* 0x000000060b027c12 */ /* 0x004fc8000f8e3cff */
[----:B------:R-:W-:-:S04]  /*3ad0*/  SHF.L.U32 R3, R2, 0x1f, RZ ;  /* 0x0000001f02037819 */ /* 0x000fc800000006ff */
[----:B------:R-:W1:Y:S02]  /*3ae0*/  SYNCS.PHASECHK.TRANS64.TRYWAIT P0, [UR5], R3 ;  /* 0x00000003ff0075a7 */ /* 0x000e640008001105 */
[----:B-1----:R-:W-:Y:S05]  /*3af0*/  @!P0 BRA `(.L_x_67) ;  /* 0x0000004c00ec8947 */ /* 0x002fea0003800000 */
.L_x_157:
        /* <DEDUP_REMOVED lines=9> */
.L_x_159:
[----:B------:R-:W-:-:S04]  /*3b90*/  UIADD3 UR4, UPT, UPT, UR4, 0x1, URZ ;  /* 0x0000000104047890 */ /* 0x000fc8000fffe0ff */
[----:B------:R-:W-:-:S04]  /*3ba0*/  UISETP.NE.AND UP0, UPT, UR4, 0x4, UPT ;  /* 0x000000040400788c */ /* 0x000fc8000bf05270 */
[----:B------:R-:W-:Y:S02]  /*3bb0*/  USEL UR5, URZ, 0x1, UP0 ;  /* 0x00000001ff057887 */ /* 0x000fe40008000000 */
[----:B------:R-:W-:-:S04]  /*3bc0*/  USEL UR4, UR4, URZ, UP0 ;  /* 0x000000ff04047287 */ /* 0x000fc80008000000 */
[----:B------:R-:W-:Y:S01]  /*3bd0*/  ULEA UR4, UR4, UR17, 0x3 ;  /* 0x0000001104047291 */ /* 0x000fe2000f8e18ff */
[----:B------:R-:W-:-:S04]  /*3be0*/  LOP3.LUT R2, R2, UR5, RZ, 0x3c, !PT ;  /* 0x0000000502027c12 */ /* 0x000fc8000f8e3cff */
[----:B------:R-:W-:-:S04]  /*3bf0*/  SHF.L.U32 R2, R2, 0x1f, RZ ;  /* 0x0000001f02027819 */ /* 0x000fc800000006ff */
[----:B------:R-:W2:Y:S02]  /*3c00*/  SYNCS.PHASECHK.TRANS64.TRYWAIT P0, [UR4], R2 ;  /* 0x00000002ff0075a7 */ /* 0x000ea40008001104 */
[----:B--2---:R-:W-:Y:S05]  /*3c10*/  @!P0 BRA `(.L_x_69) ;  /* 0x0000004c00d48947 */ /* 0x004fea0003800000 */
.L_x_161:
[----:B------:R-:W-:Y:S01]  /*3c20*/  NOP ;  /* 0x0000000000007918 */ /* 0x000fe20000000000 */
[----:B-1----:R-:W1:Y:S01]  /*3c30*/  LDS R0, [UR8+0x14] ;  /* 0x00001408ff007984 */ /* 0x002e620008000800 */
[----:B------:R-:W-:Y:S01]  /*3c40*/  ULOP3.LUT UR4, UR30, 0xffff, URZ, 0xc0, !UPT ;  /* 0x0000ffff1e047892 */ /* 0x000fe2000f8ec0ff */
[----:B------:R-:W-:Y:S01]  /*3c50*/  UMOV UR5, 0xffff ;  /* 0x0000ffff00057882 */ /* 0x000fe20000000000 */
[----:B------:R-:W-:Y:S02]  /*3c60*/  UMOV UR6, 0x1 ;  /* 0x0000000100067882 */ /* 0x000fe40000000000 */
[----:B------:R-:W-:-:S04]  /*3c70*/  USHF.R.U32.HI UR4, URZ, 0x5, UR4 ;  /* 0x00000005ff047899 */ /* 0x000fc80008011604 */
[----:B------:R-:W-:Y:S02]  /*3c80*/  USHF.L.U32 UR5, UR5, UR4, URZ ;  /* 0x0000000405057299 */ /* 0x000fe400080006ff */
[----:B------:R-:W-:-:S04]  /*3c90*/  USHF.L.U32 UR4, UR6, UR4, URZ ;  /* 0x0000000406047299 */ /* 0x000fc800080006ff */
[----:B-1----:R-:W-:-:S04]  /*3ca0*/  LOP3.LUT R0, R0, UR5, RZ, 0xc0, !PT ;  /* 0x0000000500007c12 */ /* 0x002fc8000f8ec0ff */
[----:B------:R-:W-:-:S13]  /*3cb0*/  ISETP.NE.AND P0, PT, R0, UR5, PT ;  /* 0x0000000500007c0c */ /* 0x000fda000bf05270 */
[----:B------:R-:W-:Y:S05]  /*3cc0*/  @P0 BRA `(.L_x_70) ;  /* 0x0000000000580947 */ /* 0x000fea0003800000 */
[----:B------:R-:W1:Y:S02]  /*3cd0*/  LDS R0, [UR8+0x18] ;  /* 0x00001808ff007984 */ /* 0x000e640008000800 */
[----:B-1----:R-:W-:-:S04]  /*3ce0*/  LOP3.LUT R0, R0, UR4, RZ, 0xc0, !PT ;  /* 0x0000000400007c12 */ /* 0x002fc8000f8ec0ff */
[----:B------:R-:W-:-:S13]  /*3cf0*/  ISETP.NE.AND P0, PT, R0, UR4, PT ;  /* 0x0000000400007c0c */ /* 0x000fda000bf05270 */
[----:B------:R-:W-:Y:S05]  /*3d00*/  @P0 BRA `(.L_x_71) ;  /* 0x00000000003c0947 */ /* 0x000fea0003800000 */
[----:B------:R-:W1:Y:S01]  /*3d10*/  S2R R2, SR_LANEID ;  /* 0x0000000000027919 */ /* 0x000e620000000000 */
[----:B------:R-:W-:-:S06]  /*3d20*/  ULOP3.LUT UR5, URZ, UR5, URZ, 0x33, !UPT ;  /* 0x00000005ff057292 */ /* 0x000fcc000f8e33ff */
[----:B------:R-:W-:-:S04]  /*3d30*/  IMAD.U32 R0, RZ, RZ, UR5 ;  /* 0x00000005ff007e24 */ /* 0x000fc8000f8e00ff */
[----:B------:R2:W4:Y:S02]  /*3d40*/  REDUX UR7, R0 ;  /* 0x00000000000773c4 */ /* 0x0005240000000000 */
[----:B------:R1:W-:Y:S01]  /*3d50*/  UTCATOMSWS.AND URZ, UR5 ;  /* 0x0000000500ff79e3 */ /* 0x0003e20008000000 */
[----:B--2---:R-:W-:Y:S01]  /*3d60*/  LOP3.LUT R0, RZ, UR4, RZ, 0x33, !PT ;  /* 0x00000004ff007c12 */ /* 0x004fe2000f8e33ff */
[----:B------:R-:W-:Y:S02]  /*3d70*/  VOTEU.ANY UR4, UPT, PT ;  /* 0x0000000000047886 */ /* 0x000fe400038e0100 */
[----:B------:R-:W-:Y:S02]  /*3d80*/  UFLO.U32 UR4, UR4 ;  /* 0x00000004000472bd */ /* 0x000fe400080e0000 */
[----:B------:R-:W2:Y:S04]  /*3d90*/  REDUX UR6, R0 ;  /* 0x00000000000673c4 */ /* 0x000ea80000000000 */
[----:B-1----:R-:W-:-:S02]  /*3da0*/  ISETP.EQ.U32.AND P0, PT, R2, UR4, PT ;  /* 0x0000000402007c0c */ /* 0x002fc4000bf02070 */
[----:B----4-:R-:W-:-:S11]  /*3db0*/  MOV R2, UR7 ;  /* 0x0000000700027c02 */ /* 0x010fd60008000f00 */
[----:B------:R1:W-:Y:S01]  /*3dc0*/  @P0 ATOMS.AND RZ, [UR8+0x14], R2 ;  /* 0x00001402ffff098c */ /* 0x0003e2000a800008 */
[----:B--2---:R-:W-:-:S05]  /*3dd0*/  IMAD.U32 R0, RZ, RZ, UR6 ;  /* 0x00000006ff007e24 */ /* 0x004fca000f8e00ff */
[----:B------:R1:W-:Y:S01]  /*3de0*/  @P0 ATOMS.AND RZ, [UR8+0x18], R0 ;  /* 0x00001800ffff098c */ /* 0x0003e2000a800008 */
[----:B------:R-:W-:Y:S05]  /*3df0*/  BRA `(.L_x_72) ;  /* 0x0000000000147947 */ /* 0x000fea0003800000 */
.L_x_71:
[----:B------:R-:W-:Y:S02]  /*3e00*/  MOV R2, 0x3e20 ;  /* 0x00003e2000027802 */ /* 0x000fe40000000f00 */
[----:B---3-5:R-:W-:Y:S05]  /*3e10*/  CALL.REL.NOINC `($__internal_0_$__cuda_sm10x_tcgen05_guardrail_trap_col_being_dealloced_not_returned_by_alloc) ;  /* 0x0000005000bc7944 */ /* 0x028fea0003c00000 */
[----:B------:R-:W-:Y:S05]  /*3e20*/  BRA `(.L_x_72) ;  /* 0x0000000000087947 */ /* 0x000fea0003800000 */
.L_x_70:
[----:B------:R-:W-:Y:S02]  /*3e30*/  MOV R2, 0x3e50 ;  /* 0x00003e5000027802 */ /* 0x000fe40000000f00 */
[----:B---3-5:R-:W-:Y:S05]  /*3e40*/  CALL.REL.NOINC `($__internal_2_$__cuda_sm10x_tcgen05_guardrail_trap_unallocated_columns_being_dealloced) ;  /* 0x0000005000c87944 */ /* 0x028fea0003c00000 */
.L_x_72:
[----:B------:R-:W-:Y:S01]  /*3e50*/  NOP ;  /* 0x0000000000007918 */ /* 0x000fe20000000000 */
[----:B------:R-:W-:Y:S05]  /*3e60*/  EXIT ;  /* 0x000000000000794d */ /* 0x000fea0003800000 */
.L_x_54:
[----:B------:R-:W-:-:S09]  /*3e70*/  UISETP.NE.OR UP0, UPT, UR17, 0x3, !UP3 ;  /* 0x000000031100788c */ /* 0x000fd2000df05670 */
[----:B------:R-:W-:Y:S05]  /*3e80*/  BRA.U UP0, `(.L_x_73) ;  /* 0x00000011005c7547 */ /* 0x000fea000b800000 */
[----:B------:R-:W2:Y:S01]  /*3e90*/  S2UR UR10, SR_CgaCtaId ;  /* 0x00000000000a79c3 */ /* 0x000ea20000008800 */
[----:B------:R-:W3:Y:S01]  /*3ea0*/  LDCU UR31, c[0x0][0x370] ;  /* 0x00006e00ff1f77ac */ /* 0x000ee20008000800 */
[----:B------:R-:W-:Y:S02]  /*3eb0*/  HFMA2 R13, -RZ, RZ, 0, 0 ;  /* 0x00000000ff0d7431 */ /* 0x000fe400000001ff */
[----:B------:R-:W-:Y:S01]  /*3ec0*/  IMAD.MOV.U32 R15, RZ, RZ, 0x1 ;  /* 0x00000001ff0f7424 */ /* 0x000fe200078e00ff */
[----:B------:R-:W-:Y:S01]  /*3ed0*/  MOV R7, 0x1000 ;  /* 0x0000100000077802 */ /* 0x000fe20000000f00 */
[----:B------:R-:W3:Y:S01]  /*3ee0*/  LDCU.128 UR44, c[0x0][0xb10] ;  /* 0x00016200ff2c77ac */ /* 0x000ee20008000c00 */
[----:B------:R-:W-:Y:S01]  /*3ef0*/  IMAD.MOV.U32 R14, RZ, RZ, RZ ;  /* 0x000000ffff0e7224 */ /* 0x000fe200078e00ff */
[----:B------:R-:W4:Y:S01]  /*3f00*/  LDC.64 R16, c[0x0][0x348] ;  /* 0x0000d200ff107b82 */ /* 0x000f220000000a00 */
[----:B------:R-:W1:Y:S01]  /*3f10*/  LDCU UR30, c[0x0][0x374] ;  /* 0x00006e80ff1e77ac */ /* 0x000e620008000800 */
[----:B------:R-:W2:Y:S06]  /*3f20*/  LDCU UR15, c[0x0][0xb0c] ;  /* 0x00016180ff0f77ac */ /* 0x000eac0008000800 */
[----:B------:R-:W4:Y:S01]  /*3f30*/  LDC.64 R2, c[0x0][0x888] ;  /* 0x00022200ff027b82 */ /* 0x000f220000000a00 */
[----:B------:R-:W4:Y:S01]  /*3f40*/  LDCU UR49, c[0x0][0xb20] ;  /* 0x00016400ff3177ac */ /* 0x000f220008000800 */
[----:B------:R-:W4:Y:S06]  /*3f50*/  LDCU UR4, c[0x0][0xb30] ;  /* 0x00016600ff0477ac */ /* 0x000f2c0008000800 */
[----:B------:R-:W4:Y:S01]  /*3f60*/  LDC.64 R4, c[0x0][0x890] ;  /* 0x00022400ff047b82 */ /* 0x000f220000000a00 */
[----:B------:R-:W-:Y:S01]  /*3f70*/  UMOV UR21, 0x400 ;  /* 0x0000040000157882 */ /* 0x000fe20000000000 */
[----:B---3--:R-:W-:-:S02]  /*3f80*/  UIMAD.WIDE.U32 UR6, UR31, UR44, URZ ;  /* 0x0000002c1f0672a5 */ /* 0x008fc4000f8e00ff */
[----:B-1----:R-:W-:Y:S02]  /*3f90*/  UIMAD.WIDE.U32 UR8, UR30, UR47, URZ ;  /* 0x0000002f1e0872a5 */ /* 0x002fe4000f8e00ff */
[----:B--2---:R-:W-:Y:S02]  /*3fa0*/  ULEA UR21, UR10, UR21, 0x18 ;  /* 0x000000150a157291 */ /* 0x004fe4000f8ec0ff */
[----:B------:R-:W-:Y:S02]  /*3fb0*/  UPLOP3.LUT UP3, UPT, UPT, UPT, UPT, 0x40, 0x4 ;  /* 0x000000000004789c */ /* 0x000fe40003f6e870 */
[----:B------:R-:W-:Y:S02]  /*3fc0*/  UIADD3 UR37, UPT, UPT, UR21, 0x48, URZ ;  /* 0x0000004815257890 */ /* 0x000fe4000fffe0ff */
[----:B------:R-:W-:Y:S02]  /*3fd0*/  UIADD3 UR33, UPT, UPT, UR21, 0x30, URZ ;  /* 0x0000003015217890 */ /* 0x000fe4000fffe0ff */
[----:B------:R-:W-:-:S02]  /*3fe0*/  UIADD3 UR25, UPT, UPT, UR21, 0x38, URZ ;  /* 0x0000003815197890 */ /* 0x000fc4000fffe0ff */
[----:B------:R-:W-:Y:S01]  /*3ff0*/  UIADD3 UR17, UPT, UPT, UR21, 0x40, URZ ;  /* 0x0000004015117890 */ /* 0x000fe2000fffe0ff */
[----:B------:R-:W-:Y:S01]  /*4000*/  UMOV UR6, UR7 ;  /* 0x0000000700067c82 */ /* 0x000fe20008000000 */
[----:B------:R-:W-:Y:S01]  /*4010*/  UMOV UR41, UR9 ;  /* 0x0000000900297c82 */ /* 0x000fe20008000000 */
[----:B------:R-:W-:Y:S02]  /*4020*/  UISETP.GE.AND UP0, UPT, UR42, 0x1, UPT ;  /* 0x000000012a00788c */ /* 0x000fe4000bf06270 */
[----:B------:R-:W-:Y:S01]  /*4030*/  UISETP.NE.AND UP4, UPT, UR42, 0x1, UPT ;  /* 0x000000012a00788c */ /* 0x000fe2000bf85270 */
[----:B------:R-:W1:Y:S01]  /*4040*/  LDCU.64 UR22, c[0x0][0xb28] ;  /* 0x00016500ff1677ac */ /* 0x000e620008000a00 */
[----:B------:R-:W-:Y:S02]  /*4050*/  UISETP.NE.AND UP6, UPT, UR15, 0x1, UPT ;  /* 0x000000010f00788c */ /* 0x000fe4000bfc5270 */
[----:B------:R-:W-:Y:S02]  /*4060*/  UISETP.NE.AND UP5, UPT, UR46, 0x1, UPT ;  /* 0x000000012e00788c */ /* 0x000fe4000bfa5270 */
[----:B------:R-:W-:-:S02]  /*4070*/  UPRMT UR37, UR10, 0x654, UR37 ;  /* 0x000006540a257896 */ /* 0x000fc40008000025 */
[----:B------:R-:W-:Y:S02]  /*4080*/  USHF.R.U32.HI UR43, URZ, UR45, UR6 ;  /* 0x0000002dff2b7299 */ /* 0x000fe40008011606 */
[----:B------:R-:W-:Y:S02]  /*4090*/  UPRMT UR40, UR10, 0x654, UR33 ;  /* 0x000006540a287896 */ /* 0x000fe40008000021 */
[----:B------:R-:W-:Y:S02]  /*40a0*/  UPRMT UR39, UR10, 0x654, UR25 ;  /* 0x000006540a277896 */ /* 0x000fe40008000019 */
[----:B------:R-:W-:Y:S02]  /*40b0*/  UPRMT UR38, UR10, 0x654, UR17 ;  /* 0x000006540a267896 */ /* 0x000fe40008000011 */
[----:B----4-:R-:W-:Y:S02]  /*40c0*/  USHF.R.U32.HI UR41, URZ, UR49, UR41 ;  /* 0x00000031ff297299 */ /* 0x010fe40008011629 */
[----:B------:R-:W-:-:S11]  /*40d0*/  UISETP.NE.AND UP2, UPT, UR4, 0x1, UPT ;  /* 0x000000010400788c */ /* 0x000fd6000bf45270 */
.L_x_84:
[C---:B------:R-:W-:Y:S02]  /*40e0*/  LEA R12, R14.reuse, UR21, 0x3 ;  /* 0x000000150e0c7c11 */ /* 0x040fe4000f8e18ff */
[----:B------:R-:W-:Y:S02]  /*40f0*/  SHF.L.U32 R0, R13, 0x1f, RZ ;  /* 0x0000001f0d007819 */ /* 0x000fe400000006ff */
[----:B------:R-:W-:Y:S02]  /*4100*/  LEA R8, R14, UR21, 0x4 ;  /* 0x000000150e087c11 */ /* 0x000fe4000f8e20ff */
[----:B--2---:R-:W2:Y:S02]  /*4110*/  SYNCS.PHASECHK.TRANS64.TRYWAIT P0, [R12+URZ+0x80], R0 ;  /* 0x000080000c0075a7 */ /* 0x004ea400080011ff */
[----:B--2---:R-:W-:Y:S05]  /*4120*/  @!P0 BRA `(.L_x_74) ;  /* 0x0000004800a88947 */ /* 0x004fea0003800000 */
.L_x_162:
        /* <DEDUP_REMOVED lines=8> */
[----:B---3--:R-:W-:Y:S11]  /*41b0*/  LOP3.LUT P0, RZ, R10, 0x1, RZ, 0xc0, !PT ;  /* 0x000000010aff7812 */ /* 0x008ff6000780c0ff */
[----:B------:R-:W-:Y:S02]  /*41c0*/  @!UPT UIADD3 URZ, UPT, UPT, URZ, URZ, URZ ;  /* 0x000000fffffff290 */ /* 0x000fe4000fffe0ff */
[----:B----4-:R-:W-:Y:S01]  /*41d0*/  VOTEU.ANY UP1, P0 ;  /* 0x0000000000ff7886 */ /* 0x010fe20000020100 */
[----:B------:R-:W-:Y:S11]  /*41e0*/  PLOP3.LUT P0, PT, PT, PT, UP1, 0x80, 0x8 ;  /* 0x000000000008781c */ /* 0x000ff60003f0f018 */
[----:B------:R-:W-:Y:S02]  /*41f0*/  @!UPT UIADD3 URZ, UPT, UPT, URZ, URZ, URZ ;  /* 0x000000fffffff290 */ /* 0x000fe4000fffe0ff */
[----:B--2---:R-:W-:Y:S02]  /*4200*/  @P0 SHF.R.U32.HI R0, RZ, 0x10, R9 ;  /* 0x00000010ff000819 */ /* 0x004fe40000011609 */
[----:B------:R-:W-:Y:S02]  /*4210*/  @P0 MOV R6, R8 ;  /* 0x0000000800060202 */ /* 0x000fe40000000f00 */
[----:B------:R-:W-:Y:S01]  /*4220*/  @P0 R2UR UR4, R0 ;  /* 0x00000000000402ca */ /* 0x000fe200000e0000 */
[----:B------:R-:W-:Y:S01]  /*4230*/  VIADD R0, R12, 0x90 ;  /* 0x000000900c007836 */ /* 0x000fe20000000000 */
[----:B------:R-:W-:Y:S02]  /*4240*/  @P0 LOP3.LUT R8, R9, 0xffff, RZ, 0xc0, !PT ;  /* 0x0000ffff09080812 */ /* 0x000fe400078ec0ff */
[----:B------:R-:W-:Y:S02]  /*4250*/  @P0 R2UR UR6, R6 ;  /* 0x00000000060602ca */ /* 0x000fe400000e0000 */
[----:B------:R-:W-:Y:S02]  /*4260*/  PRMT R0, RZ, 0x654, R0 ;  /* 0x00000654ff007816 */ /* 0x000fe40000000000 */
[----:B------:R-:W-:Y:S02]  /*4270*/  @P0 R2UR UR5, R8 ;  /* 0x00000000080502ca */ /* 0x000fe400000e0000 */
[----:B------:R2:W-:Y:S03]  /*4280*/  SYNCS.ARRIVE.TRANS64.RED.A1T0 RZ, [R0+URZ], RZ ;  /* 0x000000ff00ff79a7 */ /* 0x0005e600081004ff */
[----:B------:R-:W-:Y:S04]  /*4290*/  @UP1 UMOV UR29, UR4 ;  /* 0x00000004001d1c82 */ /* 0x000fe80008000000 */
[----:B------:R-:W-:Y:S04]  /*42a0*/  @UP1 UMOV UR14, UR6 ;  /* 0x00000006000e1c82 */ /* 0x000fe80008000000 */
[----:B------:R-:W-:Y:S01]  /*42b0*/  @UP1 UMOV UR13, UR5 ;  /* 0x00000005000d1c82 */ /* 0x000fe20008000000 */
[----:B------:R-:W-:Y:S05]  /*42c0*/  BRA.U !UP0, `(.L_x_75) ;  /* 0x0000000108a47547 */ /* 0x000fea000b800000 */
[----:B------:R-:W-:Y:S02]  /*42d0*/  UIMAD.WIDE.U32 UR18, UR13, UR47, URZ ;  /* 0x0000002f0d1272a5 */ /* 0x000fe4000f8e00ff */
[----:B------:R-:W-:Y:S02]  /*42e0*/  UIMAD.WIDE.U32 UR26, UR14, UR44, URZ ;  /* 0x0000002c0e1a72a5 */ /* 0x000fe4000f8e00ff */
[----:B------:R-:W-:Y:S02]  /*42f0*/  USEL UR4, UR30, UR41, !UP5 ;  /* 0x000000291e047287 */ /* 0x000fe4000e800000 */
[----:B------:R-:W-:Y:S02]  /*4300*/  USEL UR7, UR31, UR43, !UP6 ;  /* 0x0000002b1f077287 */ /* 0x000fe4000f000000 */
[----:B-1----:R-:W-:Y:S02]  /*4310*/  UIMAD.WIDE.U32 UR8, UR4, UR22, URZ ;  /* 0x00000016040872a5 */ /* 0x002fe4000f8e00ff */
[----:B------:R-:W-:Y:S01]  /*4320*/  UIMAD.WIDE.U32 UR10, UR7, UR22, URZ ;  /* 0x00000016070a72a5 */ /* 0x000fe2000f8e00ff */
[----:B------:R-:W-:Y:S02]  /*4330*/  UMOV UR5, UR19 ;  /* 0x0000001300057c82 */ /* 0x000fe40008000000 */
[----:B------:R-:W-:Y:S03]  /*4340*/  USHF.R.U32.HI UR6, URZ, UR49, UR5 ;  /* 0x00000031ff067299 */ /* 0x000fe60008011605 */
[----:B------:R-:W-:Y:S01]  /*4350*/  UMOV UR5, UR27 ;  /* 0x0000001b00057c82 */ /* 0x000fe20008000000 */
[----:B------:R-:W-:Y:S02]  /*4360*/  USEL UR6, UR13, UR6, !UP5 ;  /* 0x000000060d067287 */ /* 0x000fe4000e800000 */
[----:B------:R-:W-:Y:S03]  /*4370*/  USHF.R.U32.HI UR12, URZ, UR45, UR5 ;  /* 0x0000002dff0c7299 */ /* 0x000fe60008011605 */
[----:B------:R-:W-:Y:S02]  /*4380*/  UMOV UR5, UR9 ;  /* 0x0000000900057c82 */ /* 0x000fe40008000000 */
[----:B------:R-:W-:Y:S03]  /*4390*/  @UP4 USHF.R.U32.HI UR4, URZ, UR23, UR5 ;  /* 0x00000017ff044299 */ /* 0x000fe60008011605 */
[----:B------:R-:W-:Y:S01]  /*43a0*/  UMOV UR5, UR11 ;  /* 0x0000000b00057c82 */ /* 0x000fe20008000000 */
[----:B------:R-:W-:Y:S02]  /*43b0*/  UIMAD UR4, UR42, UR4, URZ ;  /* 0x000000042a0472a4 */ /* 0x000fe4000f8e02ff */
[----:B------:R-:W-:Y:S02]  /*43c0*/  @UP4 USHF.R.U32.HI UR7, URZ, UR23, UR5 ;  /* 0x00000017ff074299 */ /* 0x000fe40008011605 */
[----:B------:R-:W-:Y:S02]  /*43d0*/  UIMAD.WIDE.U32 UR10, UR6, UR22, URZ ;  /* 0x00000016060a72a5 */ /* 0x000fe4000f8e00ff */
[----:B------:R-:W-:Y:S02]  /*43e0*/  USEL UR5, UR14, UR12, !UP6 ;  /* 0x0000000c0e057287 */ /* 0x000fe4000f000000 */
[----:B------:R-:W-:Y:S02]  /*43f0*/  UIMAD UR8, UR42, UR7, URZ ;  /* 0x000000072a0872a4 */ /* 0x000fe4000f8e02ff */
[----:B------:R-:W-:Y:S03]  /*4400*/  UISETP.GE.AND UP0, UPT, UR6, UR4, UPT ;  /* 0x000000040600728c */ /* 0x000fe6000bf06270 */
[----:B------:R-:W-:Y:S01]  /*4410*/  UMOV UR4, UR11 ;  /* 0x0000000b00047c82 */ /* 0x000fe20008000000 */
[----:B------:R-:W-:Y:S02]  /*4420*/  UISETP.GE.OR UP0, UPT, UR5, UR8, UP0 ;  /* 0x000000080500728c */ /* 0x000fe40008706670 */
[----:B------:R-:W-:Y:S02]  /*4430*/  USHF.R.U32.HI UR4, URZ, UR23, UR4 ;  /* 0x00000017ff047299 */ /* 0x000fe40008011604 */
[----:B------:R-:W-:Y:S02]  /*4440*/  UIMAD.WIDE.U32 UR8, UR5, UR22, URZ ;  /* 0x00000016050872a5 */ /* 0x000fe4000f8e00ff */
[----:B------:R-:W-:Y:S04]  /*4450*/  USEL UR10, UR6, UR4, !UP4 ;  /* 0x00000004060a7287 */ /* 0x000fe8000e000000 */
[----:B------:R-:W-:Y:S01]  /*4460*/  UIADD3 UR11, UPT, UPT, -UR10, URZ, URZ ;  /* 0x000000ff0a0b7290 */ /* 0x000fe2000fffe1ff */
[----:B------:R-:W-:Y:S02]  /*4470*/  @!UP0 UMOV UR4, UR9 ;  /* 0x0000000900048c82 */ /* 0x000fe40008000000 */
[----:B------:R-:W-:Y:S02]  /*4480*/  @!UP0 USHF.R.U32.HI UR4, URZ, UR23, UR4 ;  /* 0x00000017ff048299 */ /* 0x000fe40008011604 */
[----:B------:R-:W-:Y:S02]  /*4490*/  UIMAD UR8, UR42, UR11, UR6 ;  /* 0x0000000b2a0872a4 */ /* 0x000fe4000f8e0206 */
[----:B------:R-:W-:Y:S04]  /*44a0*/  @!UP0 USEL UR4, UR5, UR4, !UP4 ;  /* 0x0000000405048287 */ /* 0x000fe8000e000000 */
[----:B------:R-:W-:Y:S02]  /*44b0*/  @!UP0 UIMAD UR8, UR7, UR8, UR4 ;  /* 0x00000008070882a4 */ /* 0x000fe4000f8e0204 */
[----:B------:R-:W-:Y:S02]  /*44c0*/  @!UP0 UIADD3 UR9, UPT, UPT, UR10, -UR4, URZ ;  /* 0x800000040a098290 */ /* 0x000fe4000fffe0ff */
[----:B------:R-:W-:Y:S02]  /*44d0*/  UIADD3 UR4, UPT, UPT, -UR5, URZ, URZ ;  /* 0x000000ff05047290 */ /* 0x000fe4000fffe1ff */
[----:B------:R-:W-:Y:S02]  /*44e0*/  UIADD3 UR7, UPT, UPT, -UR6, URZ, URZ ;  /* 0x000000ff06077290 */ /* 0x000fe4000fffe1ff */
[----:B------:R-:W-:Y:S02]  /*44f0*/  @!UP0 UIMAD UR6, UR9, UR42, UR5 ;  /* 0x0000002a090682a4 */ /* 0x000fe4000f8e0205 */
[----:B------:R-:W-:Y:S02]  /*4500*/  UIMAD UR14, UR15, UR4, UR14 ;  /* 0x000000040f0e72a4 */ /* 0x000fe4000f8e020e */
[----:B------:R-:W-:Y:S01]  /*4510*/  UIMAD UR13, UR46, UR7, UR13 ;  /* 0x000000072e0d72a4 */ /* 0x000fe2000f8e020d */
[----:B------:R-:W-:Y:S02]  /*4520*/  @!UP0 UMOV UR5, UR8 ;  /* 0x0000000800058c82 */ /* 0x000fe40008000000 */
[----:B------:R-:W-:Y:S02]  /*4530*/  UIMAD UR14, UR5, UR15, UR14 ;  /* 0x0000000f050e72a4 */ /* 0x000fe4000f8e020e */
[----:B------:R-:W-:Y:S11]  /*4540*/  UIMAD UR13, UR6, UR46, UR13 ;  /* 0x0000002e060d72a4 */ /* 0x000ff6000f8e020d */
[----:B------:R-:W-:Y:S01]  /*4550*/  @!UPT UIADD3 URZ, UPT, UPT, URZ, URZ, URZ ;  /* 0x000000fffffff290 */ /* 0x000fe2000fffe0ff */
.L_x_75:
[----:B------:R-:W3:Y:S01]  /*4560*/  @!UP2 LDCU.128 UR8, c[0x0][0xb10] ;  /* 0x00016200ff08a7ac */ /* 0x000ee20008000c00 */
[C---:B------:R-:W-:Y:S02]  /*4570*/  ISETP.NE.U32.AND P1, PT, R4.reuse, RZ, PT ;  /* 0x000000ff0400720c */ /* 0x040fe40003f25070 */
[----:B------:R-:W-:Y:S02]  /*4580*/  ISETP.NE.U32.AND P0, PT, R4, RZ, PT ;  /* 0x000000ff0400720c */ /* 0x000fe40003f05070 */
[C---:B------:R-:W-:Y:S02]  /*4590*/  ISETP.NE.AND.EX P1, PT, R5.reuse, RZ, PT, P1 ;  /* 0x000000ff0500720c */ /* 0x040fe40003f25310 */
[----:B------:R-:W-:Y:S01]  /*45a0*/  ISETP.NE.AND.EX P0, PT, R5, RZ, PT, P0 ;  /* 0x000000ff0500720c */ /* 0x000fe20003f05300 */
[----:B------:R-:W4:Y:S01]  /*45b0*/  @!UP2 LDCU UR5, c[0x0][0xb0c] ;  /* 0x00016180ff05a7ac */ /* 0x000f220008000800 */
[----:B------:R-:W-:Y:S01]  /*45c0*/  SHF.L.U32 R9, R15, 0x1f, RZ ;  /* 0x0000001f0f097819 */ /* 0x000fe200000006ff */
[----:B------:R-:W-:Y:S02]  /*45d0*/  USHF.L.U32 UR35, UR16, 0x6, URZ ;  /* 0x0000000610237899 */ /* 0x000fe400080006ff */
[----:B------:R-:W-:Y:S02]  /*45e0*/  USHF.L.U32 UR34, UR20, 0x7, URZ ;  /* 0x0000000714227899 */ /* 0x000fe400080006ff */
[----:B---3--:R-:W-:Y:S07]  /*45f0*/  UIMAD.WIDE.U32 UR6, UR14, UR8, URZ ;  /* 0x000000080e0672a5 */ /* 0x008fee000f8e00ff */
[----:B------:R-:W-:Y:S01]  /*4600*/  @!UP2 UMOV UR4, UR7 ;  /* 0x000000070004ac82 */ /* 0x000fe20008000000 */
[----:B----4-:R-:W-:Y:S02]  /*4610*/  @!UP2 UISETP.NE.AND UP0, UPT, UR5, 0x1, UPT ;  /* 0x000000010500a88c */ /* 0x010fe4000bf05270 */
[----:B------:R-:W-:Y:S02]  /*4620*/  @!UP2 USHF.R.U32.HI UR4, URZ, UR9, UR4 ;  /* 0x00000009ff04a299 */ /* 0x000fe40008011604 */
[----:B------:R-:W-:Y:S02]  /*4630*/  UIMAD.WIDE.U32 UR6, UR13, UR11, URZ ;  /* 0x0000000b0d0672a5 */ /* 0x000fe4000f8e00ff */
[----:B------:R-:W-:Y:S02]  /*4640*/  @!UP2 USEL UR8, UR14, UR4, !UP0 ;  /* 0x000000040e08a287 */ /* 0x000fe4000c000000 */
[----:B------:R-:W-:Y:S03]  /*4650*/  @!UP2 UISETP.NE.AND UP0, UPT, UR10, 0x1, UPT ;  /* 0x000000010a00a88c */ /* 0x000fe6000bf05270 */
[----:B------:R-:W-:Y:S02]  /*4660*/  @!UP2 UMOV UR6, UR7 ;  /* 0x000000070006ac82 */ /* 0x000fe40008000000 */
[----:B------:R-:W3:Y:S02]  /*4670*/  @!UP2 LDCU UR4, c[0x0][0xb20] ;  /* 0x00016400ff04a7ac */ /* 0x000ee40008000800 */
[----:B---3--:R-:W-:Y:S04]  /*4680*/  @!UP2 USHF.R.U32.HI UR6, URZ, UR4, UR6 ;  /* 0x00000004ff06a299 */ /* 0x008fe80008011606 */
[----:B------:R-:W-:Y:S04]  /*4690*/  @!UP2 USEL UR6, UR13, UR6, !UP0 ;  /* 0x000000060d06a287 */ /* 0x000fe8000c000000 */
[----:B------:R-:W-:Y:S02]  /*46a0*/  @!UP2 UIADD3 UR4, UPT, UPT, -UR8, UR6, URZ ;  /* 0x000000060804a290 */ /* 0x000fe4000fffe1ff */
[----:B------:R-:W-:Y:S02]  /*46b0*/  @!UP2 UIADD3 UR6, UPT, UPT, UR8, -UR6, URZ ;  /* 0x800000060806a290 */ /* 0x000fe4000fffe0ff */
[----:B------:R-:W-:Y:S02]  /*46c0*/  @!UP2 UIMAD UR14, UR4, UR5, UR14 ;  /* 0x00000005040ea2a4 */ /* 0x000fe4000f8e020e */
[----:B------:R-:W-:Y:S01]  /*46d0*/  @!UP2 UIMAD UR13, UR6, UR10, UR13 ;  /* 0x0000000a060da2a4 */ /* 0x000fe2000f8e020d */
[----:B------:R-:W-:Y:S11]  /*46e0*/  BRA.U UP3, `(.L_x_76) ;  /* 0x0000000103107547 */ /* 0x000ff6000b800000 */
[----:B------:R-:W-:Y:S04]  /*46f0*/  MOV R6, UR48 ;  /* 0x0000003000067c02 */ /* 0x000fe80008000f00 */
[----:B------:R-:W-:Y:S04]  /*4700*/  SHF.L.U32 R6, R6, 0x1f, RZ ;  /* 0x0000001f06067819 */ /* 0x000fe800000006ff */
[----:B------:R-:W3:Y:S02]  /*4710*/  SYNCS.PHASECHK.TRANS64.TRYWAIT P2, [UR21+0x78], R6 ;  /* 0x00007806ff0075a7 */ /* 0x000ee40008041115 */
[----:B---3--:R-:W-:Y:S05]  /*4720*/  @!P2 BRA `(.L_x_77) ;  /* 0x00000044003ca947 */ /* 0x008fea0003800000 */
.L_x_76:
[----:B------:R-:W-:Y:S05]  /*4730*/  @!P1 BRA `(.L_x_78) ;  /* 0x0000000000309947 */ /* 0x000fea0003800000 */
[----:B------:R-:W-:Y:S01]  /*4740*/  ISETP.NE.U32.AND P1, PT, R2, RZ, PT ;  /* 0x000000ff0200720c */ /* 0x000fe20003f25070 */
[----:B------:R-:W3:Y:S01]  /*4750*/  LDCU.64 UR4, c[0x0][0x358] ;  /* 0x00006b00ff0477ac */ /* 0x000ee20008000a00 */
[----:B------:R-:W-:Y:S02]  /*4760*/  IMAD.MOV.U32 R45, RZ, RZ, 0x1 ;  /* 0x00000001ff2d7424 */ /* 0x000fe400078e00ff */
[----:B------:R-:W-:Y:S11]  /*4770*/  ISETP.NE.AND.EX P1, PT, R3, RZ, PT, P1 ;  /* 0x000000ff0300720c */ /* 0x000ff60003f25310 */
[----:B------:R-:W-:Y:S02]  /*4780*/  @!UPT UIADD3 URZ, UPT, UPT, URZ, URZ, URZ ;  /* 0x000000fffffff290 */ /* 0x000fe4000fffe0ff */
[----:B------:R-:W4:Y:S01]  /*4790*/  @P1 LDC.64 R10, c[0x0][0x888] ;  /* 0x00022200ff0a1b82 */ /* 0x000f220000000a00 */
[----:B--2---:R-:W-:Y:S04]  /*47a0*/  @P1 IMAD R0, R4, UR36, RZ ;  /* 0x0000002404001c24 */ /* 0x004fe8000f8e02ff */
[----:B----4-:R-:W-:Y:S04]  /*47b0*/  @P1 IMAD.WIDE R10, R0, 0x4, R10 ;  /* 0x00000004000a1825 */ /* 0x010fe800078e020a */
[----:B------:R-:W-:Y:S01]  /*47c0*/  HFMA2 R0, -RZ, RZ, 0, 5.9604644775390625e-08 ;  /* 0x00000001ff007431 */ /* 0x000fe200000001ff */
[----:B---3-5:R3:W5:Y:S04]  /*47d0*/  @P1 LDG.E R27, desc[UR4][R10.64] ;  /* 0x000000040a1b1981 */ /* 0x028768000c1e1900 */
[----:B------:R-:W-:Y:S01]  /*47e0*/  @!P1 PRMT R45, R0, 0x7610, R45 ;  /* 0x00007610002d9816 */ /* 0x000fe2000000002d */
[----:B---3--:R-:W4:Y:S06]  /*47f0*/  @!P1 LDC R27, c[0x0][0x880] ;  /* 0x00022000ff1b9b82 */ /* 0x008f2c0000000800 */
.L_x_78:
[----:B----45:R-:W-:Y:S01]  /*4800*/  @!P0 FSETP.EQ.AND P1, PT, R27, RZ, PT ;  /* 0x000000ff1b00820b */ /* 0x030fe20003f22000 */
[----:B------:R-:W-:Y:S01]  /*4810*/  @!UPT UIADD3 URZ, UPT, UPT, URZ, URZ, URZ ;  /* 0x000000fffffff290 */ /* 0x000fe2000fffe0ff */
[----:B------:R-:W-:Y:S11]  /*4820*/  @!P0 BRA `(.L_x_79) ;  /* 0x0000000000188947 */ /* 0x000ff60003800000 */
[----:B------:R-:W-:Y:S02]  /*4830*/  LOP3.LUT P0, RZ, R45, 0xff, RZ, 0xc0, !PT ;  /* 0x000000ff2dff7812 */ /* 0x000fe4000780c0ff */
[----:B------:R-:W-:Y:S04]  /*4840*/  ISETP.NE.U32.AND P1, PT, R2, RZ, PT ;  /* 0x000000ff0200720c */ /* 0x000fe80003f25070 */
[----:B------:R-:W-:Y:S04]  /*4850*/  ISETP.NE.AND.EX P1, PT, R3, RZ, PT, P1 ;  /* 0x000000ff0300720c */ /* 0x000fe80003f25310 */
[----:B------:R-:W-:Y:S03]  /*4860*/  PLOP3.LUT P1, PT, P1, PT, PT, 0x8, 0x80 ;  /* 0x000000000080781c */ /* 0x000fe60000f2e170 */
[----:B------:R-:W-:Y:S11]  /*4870*/  @P0 FSETP.EQ.AND P1, PT, R27, RZ, PT ;  /* 0x000000ff1b00020b */ /* 0x000ff60003f22000 */
[----:B------:R-:W-:Y:S02]  /*4880*/  @!UPT UIADD3 URZ, UPT, UPT, URZ, URZ, URZ ;  /* 0x000000fffffff290 */ /* 0x000fe4000fffe0ff */
.L_x_79:
[----:B------:R-:W3:Y:S01]  /*4890*/  SYNCS.PHASECHK.TRANS64.TRYWAIT P2, [UR21+0x50], R9 ;  /* 0x00005009ff0075a7 */ /* 0x000ee20008041115 */
[----:B------:R-:W-:Y:S04]  /*48a0*/  ELECT P0, URZ, PT ;  /* 0x0000000000ff782f */ /* 0x000fe80003800000 */
[----:B------:R-:W-:Y:S11]  /*48b0*/  PLOP3.LUT P1, PT, P1, P0, PT, 0xf2, 0x2f ;  /* 0x00000000002f781c */ /* 0x000ff60000f21e72 */
[----:B------:R-:W-:Y:S02]  /*48c0*/  @!UPT UIADD3 URZ, UPT, UPT, URZ, URZ, URZ ;  /* 0x000000fffffff290 */ /* 0x000fe4000fffe0ff */
[----:B------:R-:W-:Y:S05]  /*48d0*/  @!P1 IADD3 R8, P0, PT, R16, 0x580, RZ ;  /* 0x0000058010089810 */ /* 0x000fea0007f1e0ff */
[----:B--2---:R-:W-:Y:S01]  /*48e0*/  @!P1 IMAD.X R6, RZ, RZ, R17, P0 ;  /* 0x000000ffff069224 */ /* 0x004fe200000e0611 */
[----:B---3--:R-:W-:Y:S07]  /*48f0*/  @!P2 BRA `(.L_x_80) ;  /* 0x0000004000e0a947 */ /* 0x008fee0003800000 */
.L_x_165:
[----:B------:R-:W-:Y:S01]  /*4900*/  @!P1 R2UR UR5, R8 ;  /* 0x00000000080592ca */ /* 0x000fe200000e0000 */
[----:B------:R-:W-:Y:S01]  /*4910*/  VOTEU.ALL UP0, P1 ;  /* 0x0000000000ff7886 */ /* 0x000fe20000800000 */
[----:B------:R-:W-:Y:S01]  /*4920*/  @!P1 R2UR UR4, R6 ;  /* 0x00000000060492ca */ /* 0x000fe200000e0000 */
[----:B--2---:R-:W-:Y:S01]  /*4930*/  @!P1 IMAD.MOV.U32 R0, RZ, RZ, 0x1000 ;  /* 0x00001000ff009424 */ /* 0x004fe200078e00ff */
[----:B------:R-:W-:Y:S01]  /*4940*/  UMOV UR6, 0x0 ;  /* 0x0000000000067882 */ /* 0x000fe20000000000 */
[----:B------:R-:W-:Y:S01]  /*4950*/  UMOV UR7, 0x10000000 ;  /* 0x1000000000077882 */ /* 0x000fe20000000000 */
[----:B------:R-:W-:Y:S01]  /*4960*/  @!UP0 UIADD3 UR32, UPT, UPT, UR21, 0x200, URZ ;  /* 0x0000020015208890 */ /* 0x000fe2000fffe0ff */
[----:B------:R-:W-:Y:S01]  /*4970*/  @!P1 IADD3 R8, P0, PT, R16, 0x580, RZ ;  /* 0x0000058010089810 */ /* 0x000fe20007f1e0ff */
[----:B------:R-:W-:Y:S04]  /*4980*/  VOTEU.ALL UP0, P1 ;  /* 0x0000000000ff7886 */ /* 0x000fe80000800000 */
[----:B------:R-:W-:Y:S02]  /*4990*/  @!P1 IMAD.X R6, RZ, RZ, R17, P0 ;  /* 0x000000ffff069224 */ /* 0x000fe400000e0611 */
[----:B------:R-:W-:Y:S02]  /*49a0*/  IMAD.U32 R10, RZ, RZ, UR5 ;  /* 0x00000005ff0a7e24 */ /* 0x000fe4000f8e00ff */
[----:B------:R-:W-:Y:S03]  /*49b0*/  IMAD.U32 R11, RZ, RZ, UR4 ;  /* 0x00000004ff0b7e24 */ /* 0x000fe6000f8e00ff */
[----:B------:R-:W-:Y:S02]  /*49c0*/  @!P1 R2UR UR4, R10 ;  /* 0x000000000a0492ca */ /* 0x000fe400000e0000 */
[----:B------:R-:W-:Y:S11]  /*49d0*/  @!P1 R2UR UR5, R11 ;  /* 0x000000000b0592ca */ /* 0x000ff600000e0000 */
[----:B------:R-:W-:Y:S02]  /*49e0*/  @!UPT UIADD3 URZ, UPT, UPT, URZ, URZ, URZ ;  /* 0x000000fffffff290 */ /* 0x000fe4000fffe0ff */
[----:B------:R2:W-:Y:S01]  /*49f0*/  @!UP0 UTMALDG.3D [UR32], [UR4], desc[UR6] ;  /* 0x00000620040085b4 */ /* 0x0005e20008011000 */
[----:B------:R2:W-:Y:S01]  /*4a00*/  @!P1 SYNCS.ARRIVE.TRANS64.RED.A0TR RZ, [UR21+0x30], R0 ;  /* 0x00003000ffff99a7 */ /* 0x0005e20008300415 */
[----:B------:R-:W-:Y:S01]  /*4a10*/  SYNCS.ARRIVE.TRANS64.RED.A1T0 RZ, [UR40], RZ ;  /* 0x000000ffffff79a7 */ /* 0x000fe20008100428 */
[----:B------:R-:W3:Y:S02]  /*4a20*/  SYNCS.PHASECHK.TRANS64.TRYWAIT P2, [UR21+0x58], R9 ;  /* 0x00005809ff0075a7 */ /* 0x000ee40008041115 */
[----:B--23--:R-:W-:Y:S05]  /*4a30*/  @!P2 BRA `(.L_x_81) ;  /* 0x0000004000a8a947 */ /* 0x00cfea0003800000 */
.L_x_167:
        /* <DEDUP_REMOVED lines=8> */
[----:B------:R-:W-:Y:S01]  /*4ac0*/  @!UP0 UIADD3 UR24, UPT, UPT, UR21, 0x1200, URZ ;  /* 0x0000120015188890 */ /* 0x000fe2000fffe0ff */
[----:B------:R-:W-:Y:S01]  /*4ad0*/  VOTEU.ALL UP0, P1 ;  /* 0x0000000000ff7886 */ /* 0x000fe20000800000 */
[----:B------:R-:W-:Y:S01]  /*4ae0*/  UMOV UR27, UR35 ;  /* 0x00000023001b7c82 */ /* 0x000fe20008000000 */
[----:B------:R-:W-:Y:S02]  /*4af0*/  UMOV UR28, UR36 ;  /* 0x00000024001c7c82 */ /* 0x000fe40008000000 */
[----:B------:R-:W-:Y:S02]  /*4b00*/  IMAD.U32 R10, RZ, RZ, UR5 ;  /* 0x00000005ff0a7e24 */ /* 0x000fe4000f8e00ff */
[----:B------:R-:W-:Y:S02]  /*4b10*/  IMAD.U32 R11, RZ, RZ, UR4 ;  /* 0x00000004ff0b7e24 */ /* 0x000fe4000f8e00ff */
[----:B------:R-:W-:Y:S01]  /*4b20*/  @!P1 IMAD.X R6, RZ, RZ, R17, P0 ;  /* 0x000000ffff069224 */ /* 0x000fe200000e0611 */
        /* <DEDUP_REMOVED lines=8> */
.L_x_169:
[----:B------:R-:W-:Y:S01]  /*4bb0*/  @!P1 R2UR UR5, R8 ;  /* 0x00000000080592ca */ /* 0x000fe200000e0000 */
[----:B------:R-:W-:Y:S01]  /*4bc0*/  VOTEU.ALL UP0, P1 ;  /* 0x0000000000ff7886 */ /* 0x000fe20000800000 */
[----:B------:R-:W-:Y:S01]  /*4bd0*/  @!P1 R2UR UR4, R6 ;  /* 0x00000000060492ca */ /* 0x000fe200000e0000 */
[----:B--2---:R-:W-:Y:S01]  /*4be0*/  @!P1 IMAD.MOV.U32 R0, RZ, RZ, 0x1000 ;  /* 0x00001000ff009424 */ /* 0x004fe200078e00ff */
[----:B------:R-:W-:Y:S01]  /*4bf0*/  UMOV UR6, 0x0 ;  /* 0x0000000000067882 */ /* 0x000fe20000000000 */
[----:B------:R-:W-:Y:S01]  /*4c00*/  UMOV UR7, 0x10000000 ;  /* 0x1000000000077882 */ /* 0x000fe20000000000 */
[----:B------:R-:W-:Y:S01]  /*4c10*/  @!UP0 UIADD3 UR18, UPT, UPT, UR34, 0x40, URZ ;  /* 0x0000004022128890 */ /* 0x000fe2000fffe0ff */
[----:B------:R-:W-:Y:S01]  /*4c20*/  VIADD R14, R14, 0x1 ;  /* 0x000000010e0e7836 */ /* 0x000fe20000000000 */
[----:B------:R-:W-:Y:S01]  /*4c30*/  @!UP0 UIADD3 UR16, UPT, UPT, UR21, 0x2200, URZ ;  /* 0x0000220015108890 */ /* 0x000fe2000fffe0ff */
[----:B------:R-:W-:Y:S01]  /*4c40*/  VOTEU.ALL UP0, P1 ;  /* 0x0000000000ff7886 */ /* 0x000fe20000800000 */
[----:B------:R-:W-:Y:S01]  /*4c50*/  UMOV UR19, UR35 ;  /* 0x0000002300137c82 */ /* 0x000fe20008000000 */
[----:B------:R-:W-:Y:S02]  /*4c60*/  UMOV UR20, UR36 ;  /* 0x0000002400147c82 */ /* 0x000fe40008000000 */
        /* <DEDUP_REMOVED lines=10> */
.L_x_171:
[----:B------:R-:W-:Y:S01]  /*4d10*/  @!P1 IADD3 R6, P0, PT, R16, 0x580, RZ ;  /* 0x0000058010069810 */ /* 0x000fe20007f1e0ff */
[----:B------:R-:W-:Y:S01]  /*4d20*/  VOTEU.ALL UP0, P1 ;  /* 0x0000000000ff7886 */ /* 0x000fe20000800000 */
[----:B------:R-:W-:Y:S01]  /*4d30*/  UMOV UR6, 0x0 ;  /* 0x0000000000067882 */ /* 0x000fe20000000000 */
[----:B------:R-:W-:Y:S01]  /*4d40*/  UMOV UR7, 0x10000000 ;  /* 0x1000000000077882 */ /* 0x000fe20000000000 */
[----:B------:R-:W-:Y:S01]  /*4d50*/  @!P1 R2UR UR5, R6 ;  /* 0x00000000060592ca */ /* 0x000fe200000e0000 */
[----:B--2---:R-:W-:Y:S01]  /*4d60*/  @!P1 IMAD.X R0, RZ, RZ, R17, P0 ;  /* 0x000000ffff009224 */ /* 0x004fe200000e0611 */
[----:B------:R-:W-:Y:S01]  /*4d70*/  @!UP0 UIADD3 UR10, UPT, UPT, UR34, 0x60, URZ ;  /* 0x00000060220a8890 */ /* 0x000fe2000fffe0ff */
[----:B------:R-:W-:Y:S01]  /*4d80*/  R2UR UR18, R47 ;  /* 0x000000002f1272ca */ /* 0x000fe200000e0000 */
[----:B------:R-:W-:Y:S01]  /*4d90*/  @!UP0 UIADD3 UR8, UPT, UPT, UR21, 0x3200, URZ ;  /* 0x0000320015088890 */ /* 0x000fe2000fffe0ff */
[----:B------:R-:W-:Y:S01]  /*4da0*/  R2UR UR16, R48 ;  /* 0x00000000301072ca */ /* 0x000fe200000e0000 */
[----:B------:R-:W-:Y:S01]  /*4db0*/  @!UP0 UIADD3 UR9, UPT, UPT, UR21, 0x48, URZ ;  /* 0x0000004815098890 */ /* 0x000fe2000fffe0ff */
[----:B------:R-:W-:Y:S01]  /*4dc0*/  @!P1 R2UR UR4, R0 ;  /* 0x00000000000492ca */ /* 0x000fe200000e0000 */
[----:B------:R-:W-:Y:S01]  /*4dd0*/  VOTEU.ALL UP0, P1 ;  /* 0x0000000000ff7886 */ /* 0x000fe20000800000 */
[----:B------:R-:W-:Y:S01]  /*4de0*/  UMOV UR11, UR35 ;  /* 0x00000023000b7c82 */ /* 0x000fe20008000000 */
[----:B------:R-:W-:Y:S01]  /*4df0*/  UMOV UR12, UR36 ;  /* 0x00000024000c7c82 */ /* 0x000fe20008000000 */
[C---:B------:R-:W-:Y:S01]  /*4e00*/  ISETP.NE.AND P0, PT, R14.reuse, 0x2, PT ;  /* 0x000000020e00780c */ /* 0x040fe20003f05270 */
[----:B------:R-:W-:Y:S01]  /*4e10*/  UPLOP3.LUT UP3, UPT, UPT, UPT, UPT, 0x80, 0x8 ;  /* 0x000000000008789c */ /* 0x000fe20003f6f070 */
[----:B------:R-:W-:Y:S01]  /*4e20*/  IMAD.U32 R8, RZ, RZ, UR5 ;  /* 0x00000005ff087e24 */ /* 0x000fe2000f8e00ff */
[----:B------:R-:W-:Y:S01]  /*4e30*/  LOP3.LUT R15, R15, 0x1, RZ, 0x3c, !PT ;  /* 0x000000010f0f7812 */ /* 0x000fe200078e3cff */
[----:B------:R-:W-:Y:S01]  /*4e40*/  UMOV UR36, UR29 ;  /* 0x0000001d00247c82 */ /* 0x000fe20008000000 */
[----:B------:R-:W-:Y:S01]  /*4e50*/  SEL R0, RZ, 0x1, P0 ;  /* 0x00000001ff007807 */ /* 0x000fe20000000000 */
[----:B------:R-:W-:Y:S01]  /*4e60*/  UIADD3 UR20, UPT, UPT, UR13, UR18, URZ ;  /* 0x000000120d147290 */ /* 0x000fe2000fffe0ff */
[----:B------:R-:W-:Y:S01]  /*4e70*/  SEL R14, R14, RZ, P0 ;  /* 0x000000ff0e0e7207 */ /* 0x000fe20000000000 */
[----:B------:R-:W-:Y:S01]  /*4e80*/  UIADD3 UR16, UPT, UPT, UR14, UR16, URZ ;  /* 0x000000100e107290 */ /* 0x000fe2000fffe0ff */
[----:B------:R-:W-:Y:S01]  /*4e90*/  IMAD.U32 R9, RZ, RZ, UR4 ;  /* 0x00000004ff097e24 */ /* 0x000fe2000f8e00ff */
[----:B------:R-:W-:Y:S02]  /*4ea0*/  @!P1 R2UR UR4, R8 ;  /* 0x00000000080492ca */ /* 0x000fe400000e0000 */
[----:B------:R-:W-:Y:S02]  /*4eb0*/  LOP3.LUT R13, R13, R0, RZ, 0x3c, !PT ;  /* 0x000000000d0d7212 */ /* 0x000fe400078e3cff */
[----:B------:R-:W-:Y:S11]  /*4ec0*/  @!P1 R2UR UR5, R9 ;  /* 0x00000000090592ca */ /* 0x000ff600000e0000 */
[----:B------:R-:W-:Y:S02]  /*4ed0*/  @!UPT UIADD3 URZ, UPT, UPT, URZ, URZ, URZ ;  /* 0x000000fffffff290 */ /* 0x000fe4000fffe0ff */
[----:B------:R2:W-:Y:S01]  /*4ee0*/  @!UP0 UTMALDG.3D [UR8], [UR4], desc[UR6] ;  /* 0x00000608040085b4 */ /* 0x0005e20008011000 */
[----:B------:R2:W-:Y:S01]  /*4ef0*/  @!P1 SYNCS.ARRIVE.TRANS64.RED.A0TR RZ, [UR21+0x48], R7 ;  /* 0x00004807ffff99a7 */ /* 0x0005e20008300415 */
[----:B------:R-:W-:Y:S01]  /*4f00*/  SYNCS.ARRIVE.TRANS64.RED.A1T0 RZ, [UR37], RZ ;  /* 0x000000ffffff79a7 */ /* 0x000fe20008100425 */
[----:B------:R-:W-:Y:S05]  /*4f10*/  BRA.U UP1, `(.L_x_84) ;  /* 0xfffffff101707547 */ /* 0x000fea000b83ffff */
[----:B------:R-:W-:-:S04]  /*4f20*/  SHF.L.U32 R2, R15, 0x1f, RZ ;  /* 0x0000001f0f027819 */ /* 0x000fc800000006ff */
[----:B------:R-:W3:Y:S02]  /*4f30*/  SYNCS.PHASECHK.TRANS64.TRYWAIT P0, [UR21+0x50], R2 ;  /* 0x00005002ff0075a7 */ /* 0x000ee40008001115 */
[----:B---3--:R-:W-:Y:S05]  /*4f40*/  @!P0 BRA `(.L_x_85) ;  /* 0x0000003c00ac8947 */ /* 0x008fea0003800000 */
.L_x_173:
[----:B------:R-:W4:Y:S02]  /*4f50*/  SYNCS.PHASECHK.TRANS64.TRYWAIT P0, [UR21+0x58], R2 ;  /* 0x00005802ff0075a7 */ /* 0x000f240008001115 */
[----:B----4-:R-:W-:Y:S05]  /*4f60*/  @!P0 BRA `(.L_x_86) ;  /* 0x0000003c00bc8947 */ /* 0x010fea0003800000 */
.L_x_175:
[----:B------:R-:W4:Y:S02]  /*4f70*/  SYNCS.PHASECHK.TRANS64.TRYWAIT P0, [UR21+0x60], R2 ;  /* 0x00006002ff0075a7 */ /* 0x000f240008001115 */
[----:B----4-:R-:W-:Y:S05]  /*4f80*/  @!P0 BRA `(.L_x_87) ;  /* 0x0000003c00cc8947 */ /* 0x010fea0003800000 */
.L_x_177:
[----:B---3--:R-:W-:-:S07]  /*4f90*/  MOV R0, UR21 ;  /* 0x0000001500007c02 */ /* 0x008fce0008000f00 */
.L_x_88:
[----:B---3--:R-:W-:-:S04]  /*4fa0*/  SHF.L.U32 R2, R15, 0x1f, RZ ;  /* 0x0000001f0f027819 */ /* 0x008fc800000006ff */
[----:B------:R3:W4:Y:S03]  /*4fb0*/  SYNCS.PHASECHK.TRANS64.TRYWAIT P0, [R0+URZ+0x68], R2 ;  /* 0x00006802000075a7 */ /* 0x00072600080011ff */
[----:B----4-:R-:W-:Y:S05]  /*4fc0*/  @!P0 NANOSLEEP.SYNCS 0x989680 ;  /* 0x009896800000895d */ /* 0x010fea0003900000 */
[----:B------:R-:W4:Y:S02]  /*4fd0*/  @!P0 SYNCS.PHASECHK.TRANS64 P0, [R0+URZ+0x68], R2 ;  /* 0x00006802000085a7 */ /* 0x000f2400080010ff */
[----:B-12-4-:R-:W-:Y:S05]  /*4fe0*/  @P0 EXIT ;  /* 0x000000000000094d */ /* 0x016fea0003800000 */
[----:B------:R-:W-:Y:S05]  /*4ff0*/  BRA `(.L_x_88) ;  /* 0xfffffffc00e87947 */ /* 0x000fea000383ffff */
.L_x_73:
[----:B------:R-:W-:-:S06]  /*5000*/  UISETP.GE.AND UP0, UPT, UR17, 0x4, UPT ;  /* 0x000000041100788c */ /* 0x000fcc000bf06270 */
[----:B------:R-:W-:-:S13]  /*5010*/  PLOP3.LUT P0, PT, PT, PT, UP0, 0x80, 0x8 ;  /* 0x000000000008781c */ /* 0x000fda0003f0f008 */
[----:B-1----:R-:W-:Y:S05]  /*5020*/  @!P0 EXIT ;  /* 0x000000000000894d */ /* 0x002fea0003800000 */
[----:B------:R-:W1:Y:S08]  /*5030*/  S2UR UR4, SR_CgaCtaId ;  /* 0x00000000000479c3 */ /* 0x000e700000008800 */
[----:B------:R-:W-:Y:S01]  /*5040*/  BAR.SYNC.DEFER_BLOCKING 0x6, 0xa0 ;  /* 0x0182800000007b1d */ /* 0x000fe20000010000 */
[C---:B------:R-:W-:Y:S01]  /*5050*/  IMAD.SHL.U32 R3, R57.reuse, 0x20, RZ ;  /* 0x0000002039037824 */ /* 0x040fe200078e00ff */
[C---:B------:R-:W-:Y:S01]  /*5060*/  LOP3.LUT P0, RZ, R57.reuse, 0x4, RZ, 0xc0, !PT ;  /* 0x0000000439ff7812 */ /* 0x040fe2000780c0ff */
[C---:B------:R-:W-:Y:S01]  /*5070*/  IMAD.SHL.U32 R2, R57.reuse, 0x10, RZ ;  /* 0x0000001039027824 */ /* 0x040fe200078e00ff */
[----:B------:R-:W-:Y:S01]  /*5080*/  CS2R R52, SRZ ;  /* 0x0000000000347805 */ /* 0x000fe2000001ff00 */
[----:B------:R-:W-:Y:S01]  /*5090*/  IMAD.SHL.U32 R44, R57, 0x4, RZ ;  /* 0x00000004392c7824 */ /* 0x000fe200078e00ff */
[----:B------:R-:W-:-:S02]  /*50a0*/  UMOV UR44, 0x400 ;  /* 0x00000400002c7882 */ /* 0x000fc40000000000 */
[----:B------:R-:W2:Y:S01]  /*50b0*/  LDC.64 R42, c[0x0][0x8b0] ;  /* 0x00022c00ff2a7b82 */ /* 0x000ea20000000a00 */
[----:B------:R-:W-:Y:S01]  /*50c0*/  LOP3.LUT R4, R3, 0xc0, RZ, 0xc0, !PT ;  /* 0x000000c003047812 */ /* 0x000fe200078ec0ff */
[----:B------:R-:W-:Y:S01]  /*50d0*/  IMAD.U32 R23, R57, 0x10000, RZ ;  /* 0x0001000039177824 */ /* 0x000fe200078e00ff */
[----:B------:R-:W-:Y:S01]  /*50e0*/  LOP3.LUT R2, R2, 0x600, RZ, 0xc0, !PT ;  /* 0x0000060002027812 */ /* 0x000fe200078ec0ff */
[----:B------:R-:W-:Y:S01]  /*50f0*/  IMAD.MOV.U32 R56, RZ, RZ, 0x20 ;  /* 0x00000020ff387424 */ /* 0x000fe200078e00ff */
[----:B------:R-:W-:Y:S01]  /*5100*/  LOP3.LUT R44, R4, 0x18, R44, 0xf8, !PT ;  /* 0x00000018042c7812 */ /* 0x000fe200078ef82c */
[----:B------:R-:W-:Y:S01]  /*5110*/  IMAD.MOV.U32 R55, RZ, RZ, 0x1 ;  /* 0x00000001ff377424 */ /* 0x000fe200078e00ff */
[----:B------:R-:W-:Y:S01]  /*5120*/  SHF.R.U32.HI R4, RZ, 0x1, R57 ;  /* 0x00000001ff047819 */ /* 0x000fe20000011639 */
[----:B------:R-:W3:Y:S01]  /*5130*/  LDC.64 R40, c[0x0][0x8a8] ;  /* 0x00022a00ff287b82 */ /* 0x000ee20000000a00 */
[--C-:B------:R-:W-:Y:S01]  /*5140*/  LOP3.LUT R2, R2, 0x20, R3.reuse, 0xf8, !PT ;  /* 0x0000002002027812 */ /* 0x100fe200078ef803 */
[----:B------:R-:W-:Y:S01]  /*5150*/  IMAD.MOV.U32 R22, RZ, RZ, RZ ;  /* 0x000000ffff167224 */ /* 0x000fe200078e00ff */
[----:B------:R-:W-:Y:S01]  /*5160*/  LOP3.LUT R23, R23, 0x600000, RZ, 0xc0, !PT ;  /* 0x0060000017177812 */ /* 0x000fe200078ec0ff */
[----:B------:R-:W-:Y:S01]  /*5170*/  IMAD.MOV.U32 R54, RZ, RZ, RZ ;  /* 0x000000ffff367224 */ /* 0x000fe200078e00ff */
[----:B------:R-:W-:Y:S01]  /*5180*/  LOP3.LUT R44, R44, 0x8, R4, 0x78, !PT ;  /* 0x000000082c2c7812 */ /* 0x000fe200078e7804 */
[----:B------:R-:W4:Y:S01]  /*5190*/  LDCU UR59, c[0x0][0x370] ;  /* 0x00006e00ff3b77ac */ /* 0x000f220008000800 */
[----:B------:R-:W-:-:S02]  /*51a0*/  LOP3.LUT R2, R2, 0x100, R3, 0xf8, !PT ;  /* 0x0000010002027812 */ /* 0x000fc400078ef803 */
[----:B------:R-:W-:Y:S01]  /*51b0*/  LOP3.LUT R57, R57, 0x60, RZ, 0xc0, !PT ;  /* 0x0000006039397812 */ /* 0x000fe200078ec0ff */
[----:B-1----:R-:W-:Y:S01]  /*51c0*/  ULEA UR44, UR4, UR44, 0x18 ;  /* 0x0000002c042c7291 */ /* 0x002fe2000f8ec0ff */
[----:B------:R-:W-:Y:S01]  /*51d0*/  LOP3.LUT R44, R2, R44, RZ, 0xfc, !PT ;  /* 0x0000002c022c7212 */ /* 0x000fe200078efcff */
[----:B------:R-:W1:Y:S01]  /*51e0*/  LDCU UR43, c[0x0][0xb0c] ;  /* 0x00016180ff2b77ac */ /* 0x000e620008000800 */
[----:B------:R-:W-:Y:S01]  /*51f0*/  SEL R56, R56, 0xffffffe0, !P0 ;  /* 0xffffffe038387807 */ /* 0x000fe20004000000 */
[----:B------:R-:W-:Y:S01]  /*5200*/  UIADD3 UR4, UPT, UPT, UR44, 0x200, URZ ;  /* 0x000002002c047890 */ /* 0x000fe2000fffe0ff */
[----:B------:R-:W1:Y:S04]  /*5210*/  LDCU UR39, c[0x0][0xb30] ;  /* 0x00016600ff2777ac */ /* 0x000e680008000800 */
[----:B------:R-:W4:Y:S01]  /*5220*/  LDS R0, [UR44+0x130] ;  /* 0x0001302cff007984 */ /* 0x000f220008000800 */
[----:B------:R-:W-:Y:S01]  /*5230*/  IMAD.U32 R50, RZ, RZ, UR4 ;  /* 0x00000004ff327e24 */ /* 0x000fe2000f8e00ff */
[----:B------:R-:W1:Y:S01]  /*5240*/  LDCU.64 UR56, c[0x0][0x888] ;  /* 0x00011100ff3877ac */ /* 0x000e620008000a00 */
[----:B------:R-:W1:Y:S01]  /*5250*/  LDCU.64 UR40, c[0x0][0xb28] ;  /* 0x00016500ff2877ac */ /* 0x000e620008000a00 */
[----:B------:R-:W1:Y:S01]  /*5260*/  LDCU.64 UR62, c[0x0][0x890] ;  /* 0x00011200ff3e77ac */ /* 0x000e620008000a00 */
[----:B------:R-:W1:Y:S01]  /*5270*/  LDCU.128 UR52, c[0x0][0xb10] ;  /* 0x00016200ff3477ac */ /* 0x000e620008000c00 */
[----:B------:R-:W1:Y:S01]  /*5280*/  LDCU UR58, c[0x0][0x374] ;  /* 0x00006e80ff3a77ac */ /* 0x000e620008000800 */
[----:B------:R-:W-:Y:S01]  /*5290*/  UMOV UR47, URZ ;  /* 0x000000ff002f7c82 */ /* 0x000fe20008000000 */
[----:B------:R-:W-:Y:S01]  /*52a0*/  UMOV UR46, URZ ;  /* 0x000000ff002e7c82 */ /* 0x000fe20008000000 */
[----:B-1234-:R-:W-:-:S07]  /*52b0*/  IMAD.IADD R23, R0, 0x1, R23 ;  /* 0x0000000100177824 */ /* 0x01efce00078e0217 */
.L_x_132:
[C---:B------:R-:W-:Y:S02]  /*52c0*/  LEA R3, R52.reuse, UR44, 0x3 ;  /* 0x0000002c34037c11 */ /* 0x040fe4000f8e18ff */
[----:B------:R-:W-:Y:S02]  /*52d0*/  SHF.L.U32 R0, R53, 0x1f, RZ ;  /* 0x0000001f35007819 */ /* 0x000fe400000006ff */
[----:B-1----:R-:W-:Y:S02]  /*52e0*/  LEA R4, R52, UR44, 0x4 ;  /* 0x0000002c34047c11 */ /* 0x002fe4000f8e20ff */
[----:B------:R-:W1:Y:S02]  /*52f0*/  SYNCS.PHASECHK.TRANS64.TRYWAIT P0, [R3+URZ+0x80], R0 ;  /* 0x00008000030075a7 */ /* 0x000e6400080011ff */
[----:B-12---:R-:W-:Y:S05]  /*5300*/  @!P0 BRA `(.L_x_89) ;  /* 0x0000003c00048947 */ /* 0x006fea0003800000 */
.L_x_178:
[----:B------:R-:W2:Y:S01]  /*5310*/  LDS.128 R4, [R4+0x110] ;  /* 0x0001100004047984 */ /* 0x000ea20000000c00 */
[----:B------:R-:W-:Y:S01]  /*5320*/  UISETP.GE.AND UP0, UPT, UR42, 0x1, UPT ;  /* 0x000000012a00788c */ /* 0x000fe2000bf06270 */
[----:B------:R-:W-:Y:S01]  /*5330*/  @!PT LDS RZ, [RZ] ;  /* 0x00000000fffff984 */ /* 0x000fe20000000800 */
[----:B------:R-:W-:Y:S01]  /*5340*/  @!PT LDS RZ, [RZ] ;  /* 0x00000000fffff984 */ /* 0x000fe20000000800 */
[----:B------:R-:W-:Y:S01]  /*5350*/  @!PT LDS RZ, [RZ] ;  /* 0x00000000fffff984 */ /* 0x000fe20000000800 */
[----:B------:R-:W-:Y:S01]  /*5360*/  @!PT LDS RZ, [RZ] ;  /* 0x00000000fffff984 */ /* 0x000fe20000000800 */
[----:B------:R3:W-:Y:S06]  /*5370*/  MEMBAR.ALL.CTA ;  /* 0x0000000000007992 */ /* 0x0007ec0000008000 */
[----:B---3--:R-:W3:Y:S01]  /*5380*/  FENCE.VIEW.ASYNC.S ;  /* 0x00000000000073c6 */ /* 0x008ee20000000000 */
[----:B--2---:R-:W-:Y:S11]  /*5390*/  LOP3.LUT P0, RZ, R6, 0x1, RZ, 0xc0, !PT ;  /* 0x0000000106ff7812 */ /* 0x004ff6000780c0ff */
[----:B------:R-:W-:Y:S02]  /*53a0*/  @!UPT UIADD3 URZ, UPT, UPT, URZ, URZ, URZ ;  /* 0x000000fffffff290 */ /* 0x000fe4000fffe0ff */
[----:B---3--:R-:W-:Y:S01]  /*53b0*/  VOTEU.ANY UP1, P0 ;  /* 0x0000000000ff7886 */ /* 0x008fe20000020100 */
[----:B------:R-:W-:Y:S01]  /*53c0*/  PLOP3.LUT P0, PT, PT, PT, UP1, 0x80, 0x8 ;  /* 0x000000000008781c */ /* 0x000fe20003f0f018 */
[----:B------:R-:W-:Y:S11]  /*53d0*/  UP2UR UR61, UPR, URZ, 0x2 ;  /* 0x00000002ff3d7883 */ /* 0x000ff60008000000 */
[----:B------:R-:W-:Y:S01]  /*53e0*/  @!UPT UIADD3 URZ, UPT, UPT, URZ, URZ, URZ ;  /* 0x000000fffffff290 */ /* 0x000fe2000fffe0ff */
[----:B-1----:R-:W-:Y:S02]  /*53f0*/  @P0 SHF.R.U32.HI R0, RZ, 0x10, R5 ;  /* 0x00000010ff000819 */ /* 0x002fe40000011605 */
        /* <DEDUP_REMOVED lines=12> */
[----:B------:R-:W2:Y:S01]  /*54c0*/  LDCU UR12, c[0x0][0xb20] ;  /* 0x00016400ff0c77ac */ /* 0x000ea20008000800 */
[----:B------:R-:W-:Y:S02]  /*54d0*/  UIMAD.WIDE.U32 UR4, UR58, UR55, URZ ;  /* 0x000000373a0472a5 */ /* 0x000fe4000f8e00ff */
[----:B------:R-:W-:Y:S02]  /*54e0*/  UIMAD.WIDE.U32 UR6, UR59, UR52, URZ ;  /* 0x000000343b0672a5 */ /* 0x000fe4000f8e00ff */
[----:B------:R-:W-:Y:S02]  /*54f0*/  UISETP.NE.AND UP0, UPT, UR54, 0x1, UPT ;  /* 0x000000013600788c */ /* 0x000fe4000bf05270 */
[----:B------:R-:W-:Y:S02]  /*5500*/  UIMAD.WIDE.U32 UR8, UR37, UR55, URZ ;  /* 0x00000037250872a5 */ /* 0x000fe4000f8e00ff */
[----:B------:R-:W-:Y:S02]  /*5510*/  UIMAD.WIDE.U32 UR10, UR38, UR52, URZ ;  /* 0x00000034260a72a5 */ /* 0x000fe4000f8e00ff */
[----:B------:R-:W-:Y:S02]  /*5520*/  UISETP.NE.AND UP1, UPT, UR43, 0x1, UPT ;  /* 0x000000012b00788c */ /* 0x000fe4000bf25270 */
[----:B------:R-:W-:Y:S01]  /*5530*/  UISETP.NE.AND UP2, UPT, UR42, 0x1, UPT ;  /* 0x000000012a00788c */ /* 0x000fe2000bf45270 */
[----:B------:R-:W-:Y:S02]  /*5540*/  UMOV UR4, UR5 ;  /* 0x0000000500047c82 */ /* 0x000fe40008000000 */
[----:B--2---:R-:W-:Y:S03]  /*5550*/  USHF.R.U32.HI UR5, URZ, UR12, UR4 ;  /* 0x0000000cff057299 */ /* 0x004fe60008011604 */
[----:B------:R-:W-:Y:S02]  /*5560*/  UMOV UR4, UR7 ;  /* 0x0000000700047c82 */ /* 0x000fe40008000000 */
[----:B------:R-:W-:Y:S02]  /*5570*/  USHF.R.U32.HI UR7, URZ, UR53, UR4 ;  /* 0x00000035ff077299 */ /* 0x000fe40008011604 */
[----:B------:R-:W-:Y:S02]  /*5580*/  USEL UR4, UR58, UR5, !UP0 ;  /* 0x000000053a047287 */ /* 0x000fe4000c000000 */
[----:B------:R-:W-:Y:S01]  /*5590*/  USEL UR7, UR59, UR7, !UP1 ;  /* 0x000000073b077287 */ /* 0x000fe2000c800000 */
[----:B------:R-:W-:Y:S01]  /*55a0*/  UMOV UR5, UR9 ;  /* 0x0000000900057c82 */ /* 0x000fe20008000000 */
[----:B------:R-:W-:Y:S02]  /*55b0*/  UIMAD.WIDE.U32 UR8, UR4, UR40, URZ ;  /* 0x00000028040872a5 */ /* 0x000fe4000f8e00ff */
[----:B------:R-:W-:Y:S03]  /*55c0*/  USHF.R.U32.HI UR6, URZ, UR12, UR5 ;  /* 0x0000000cff067299 */ /* 0x000fe60008011605 */
[----:B------:R-:W-:Y:S01]  /*55d0*/  UMOV UR5, UR11 ;  /* 0x0000000b00057c82 */ /* 0x000fe20008000000 */
[----:B------:R-:W-:Y:S02]  /*55e0*/  UIMAD.WIDE.U32 UR10, UR7, UR40, URZ ;  /* 0x00000028070a72a5 */ /* 0x000fe4000f8e00ff */
[----:B------:R-:W-:Y:S02]  /*55f0*/  USHF.R.U32.HI UR12, URZ, UR53, UR5 ;  /* 0x00000035ff0c7299 */ /* 0x000fe40008011605 */
[----:B------:R-:W-:Y:S01]  /*5600*/  USEL UR6, UR37, UR6, !UP0 ;  /* 0x0000000625067287 */ /* 0x000fe2000c000000 */
[----:B------:R-:W-:Y:S02]  /*5610*/  UMOV UR5, UR9 ;  /* 0x0000000900057c82 */ /* 0x000fe40008000000 */
[----:B------:R-:W-:Y:S01]  /*5620*/  UMOV UR10, UR11 ;  /* 0x0000000b000a7c82 */ /* 0x000fe20008000000 */
[----:B------:R-:W-:Y:S02]  /*5630*/  @UP2 USHF.R.U32.HI UR4, URZ, UR41, UR5 ;  /* 0x00000029ff042299 */ /* 0x000fe40008011605 */
[----:B------:R-:W-:Y:S02]  /*5640*/  @UP2 USHF.R.U32.HI UR7, URZ, UR41, UR10 ;  /* 0x00000029ff072299 */ /* 0x000fe4000801160a */
[----:B------:R-:W-:Y:S02]  /*5650*/  UIMAD UR4, UR42, UR4, URZ ;  /* 0x000000042a0472a4 */ /* 0x000fe4000f8e02ff */
        /* <DEDUP_REMOVED lines=8> */
[----:B------:R-:W-:Y:S02]  /*56e0*/  USEL UR11, UR6, UR4, !UP2 ;  /* 0x00000004060b7287 */ /* 0x000fe4000d000000 */
[----:B------:R-:W-:Y:S02]  /*56f0*/  UIADD3 UR8, UPT, UPT, -UR5, URZ, URZ ;  /* 0x000000ff05087290 */ /* 0x000fe4000fffe1ff */
[----:B------:R-:W-:Y:S01]  /*5700*/  UIADD3 UR10, UPT, UPT, -UR11, URZ, URZ ;  /* 0x000000ff0b0a7290 */ /* 0x000fe2000fffe1ff */
[----:B------:R-:W-:Y:S01]  /*5710*/  @!UP0 UMOV UR4, UR9 ;  /* 0x0000000900048c82 */ /* 0x000fe20008000000 */
[----:B------:R-:W-:Y:S02]  /*5720*/  UIADD3 UR9, UPT, UPT, -UR6, URZ, URZ ;  /* 0x000000ff06097290 */ /* 0x000fe4000fffe1ff */
[----:B------:R-:W-:Y:S02]  /*5730*/  @!UP0 USHF.R.U32.HI UR4, URZ, UR41, UR4 ;  /* 0x00000029ff048299 */ /* 0x000fe40008011604 */
[----:B------:R-:W-:Y:S02]  /*5740*/  UIMAD UR10, UR42, UR10, UR6 ;  /* 0x0000000a2a0a72a4 */ /* 0x000fe4000f8e0206 */
[----:B------:R-:W-:Y:S04]  /*5750*/  @!UP0 USEL UR4, UR5, UR4, !UP2 ;  /* 0x0000000405048287 */ /* 0x000fe8000d000000 */
[----:B------:R-:W-:Y:S02]  /*5760*/  @!UP0 UIMAD UR10, UR7, UR10, UR4 ;  /* 0x0000000a070a82a4 */ /* 0x000fe4000f8e0204 */
[----:B------:R-:W-:Y:S02]  /*5770*/  @!UP0 UIADD3 UR11, UPT, UPT, UR11, -UR4, URZ ;  /* 0x800000040b0b8290 */ /* 0x000fe4000fffe0ff */
[----:B------:R-:W-:Y:S02]  /*5780*/  UIMAD UR7, UR43, UR8, UR38 ;  /* 0x000000082b0772a4 */ /* 0x000fe4000f8e0226 */
[----:B------:R-:W-:Y:S02]  /*5790*/  @!UP0 UIMAD UR6, UR11, UR42, UR5 ;  /* 0x0000002a0b0682a4 */ /* 0x000fe4000f8e0205 */
[----:B------:R-:W-:Y:S01]  /*57a0*/  UIMAD UR4, UR54, UR9, UR37 ;  /* 0x00000009360472a4 */ /* 0x000fe2000f8e0225 */
[----:B------:R-:W-:Y:S02]  /*57b0*/  @!UP0 UMOV UR5, UR10 ;  /* 0x0000000a00058c82 */ /* 0x000fe40008000000 */
[----:B------:R-:W-:Y:S02]  /*57c0*/  UIMAD UR38, UR5, UR43, UR7 ;  /* 0x0000002b052672a4 */ /* 0x000fe4000f8e0207 */
[----:B------:R-:W-:Y:S11]  /*57d0*/  UIMAD UR37, UR6, UR54, UR4 ;  /* 0x00000036062572a4 */ /* 0x000ff6000f8e0204 */
[----:B------:R-:W-:Y:S01]  /*57e0*/  @!UPT UIADD3 URZ, UPT, UPT, URZ, URZ, URZ ;  /* 0x000000fffffff290 */ /* 0x000fe2000fffe0ff */
.L_x_90:
[----:B------:R-:W-:Y:S01]  /*57f0*/  UISETP.NE.AND UP0, UPT, UR39, 0x1, UPT ;  /* 0x000000012700788c */ /* 0x000fe2000bf05270 */
[----:B------:R-:W-:Y:S01]  /*5800*/  LOP3.LUT P0, RZ, R50, 0x1b0, RZ, 0xc0, !PT ;  /* 0x000001b032ff7812 */ /* 0x000fe2000780c0ff */
[----:B------:R-:W-:Y:S01]  /*5810*/  USHF.L.U32 UR50, UR16, 0x6, URZ ;  /* 0x0000000610327899 */ /* 0x000fe200080006ff */
[----:B------:R-:W-:Y:S01]  /*5820*/  BSSY.RECONVERGENT B6, `(.L_x_91) ;  /* 0x0000034000067945 */ /* 0x000fe20003800200 */
[----:B------:R-:W-:Y:S01]  /*5830*/  USHF.L.U32 UR49, UR20, 0x7, URZ ;  /* 0x0000000714317899 */ /* 0x000fe200080006ff */
[----:B------:R-:W-:Y:S06]  /*5840*/  IADD3 R52, PT, PT, R52, 0x1, RZ ;  /* 0x0000000134347810 */ /* 0x000fec0007ffe0ff */
[----:B------:R-:W2:Y:S01]  /*5850*/  @!UP0 LDCU.128 UR12, c[0x0][0xb10] ;  /* 0x00016200ff0c87ac */ /* 0x000ea20008000c00 */
[----:B------:R-:W3:Y:S01]  /*5860*/  @!UP0 LDCU UR5, c[0x0][0xb0c] ;  /* 0x00016180ff0587ac */ /* 0x000ee20008000800 */
[----:B------:R-:W4:Y:S01]  /*5870*/  @!UP0 LDCU UR10, c[0x0][0xb20] ;  /* 0x00016400ff0a87ac */ /* 0x000f220008000800 */
[----:B--2---:R-:W-:Y:S02]  /*5880*/  UIMAD.WIDE.U32 UR8, UR38, UR12, URZ ;  /* 0x0000000c260872a5 */ /* 0x004fe4000f8e00ff */
[----:B------:R-:W-:Y:S02]  /*5890*/  UIMAD.WIDE.U32 UR6, UR37, UR15, URZ ;  /* 0x0000000f250672a5 */ /* 0x000fe4000f8e00ff */
[----:B------:R-:W-:Y:S03]  /*58a0*/  @!UP0 UISETP.NE.AND UP1, UPT, UR14, 0x1, UPT ;  /* 0x000000010e00888c */ /* 0x000fe6000bf25270 */
[----:B------:R-:W-:Y:S01]  /*58b0*/  @!UP0 UMOV UR4, UR9 ;  /* 0x0000000900048c82 */ /* 0x000fe20008000000 */
[----:B---3--:R-:W-:Y:S02]  /*58c0*/  @!UP0 UISETP.NE.AND UP2, UPT, UR5, 0x1, UPT ;  /* 0x000000010500888c */ /* 0x008fe4000bf45270 */
[----:B------:R-:W-:Y:S01]  /*58d0*/  @!UP0 USHF.R.U32.HI UR4, URZ, UR13, UR4 ;  /* 0x0000000dff048299 */ /* 0x000fe20008011604 */
[----:B------:R-:W-:Y:S02]  /*58e0*/  @!UP0 UMOV UR6, UR7 ;  /* 0x0000000700068c82 */ /* 0x000fe40008000000 */
[----:B----4-:R-:W-:Y:S02]  /*58f0*/  @!UP0 USHF.R.U32.HI UR6, URZ, UR10, UR6 ;  /* 0x0000000aff068299 */ /* 0x010fe40008011606 */
[----:B------:R-:W-:Y:S02]  /*5900*/  @!UP0 USEL UR7, UR38, UR4, !UP2 ;  /* 0x0000000426078287 */ /* 0x000fe4000d000000 */
[----:B------:R-:W-:Y:S04]  /*5910*/  @!UP0 USEL UR6, UR37, UR6, !UP1 ;  /* 0x0000000625068287 */ /* 0x000fe8000c800000 */
[----:B------:R-:W-:Y:S02]  /*5920*/  @!UP0 UIADD3 UR4, UPT, UPT, -UR7, UR6, URZ ;  /* 0x0000000607048290 */ /* 0x000fe4000fffe1ff */
[----:B------:R-:W-:Y:S02]  /*5930*/  @!UP0 UIADD3 UR6, UPT, UPT, UR7, -UR6, URZ ;  /* 0x8000000607068290 */ /* 0x000fe4000fffe0ff */
[----:B------:R-:W-:Y:S02]  /*5940*/  @!UP0 UIMAD UR38, UR4, UR5, UR38 ;  /* 0x00000005042682a4 */ /* 0x000fe4000f8e0226 */
[----:B------:R-:W-:Y:S01]  /*5950*/  @!UP0 UIMAD UR37, UR6, UR14, UR37 ;  /* 0x0000000e062582a4 */ /* 0x000fe2000f8e0225 */
[----:B------:R-:W-:Y:S11]  /*5960*/  @!P0 BRA `(.L_x_92) ;  /* 0x00000000007c8947 */ /* 0x000ff60003800000 */
[----:B------:R-:W2:Y:S01]  /*5970*/  LDCU.64 UR8, c[0x4][0x80] ;  /* 0x01001000ff0877ac */ /* 0x000ea20008000a00 */
[----:B------:R-:W-:Y:S01]  /*5980*/  MOV R2, 0x0 ;  /* 0x0000000000027802 */ /* 0x000fe20000000f00 */
[----:B------:R-:W-:Y:S02]  /*5990*/  HFMA2 R12, -RZ, RZ, 0, 5.9604644775390625e-08 ;  /* 0x00000001ff0c7431 */ /* 0x000fe400000001ff */
[----:B------:R-:W-:Y:S01]  /*59a0*/  IMAD.MOV.U32 R8, RZ, RZ, 0x70 ;  /* 0x00000070ff087424 */ /* 0x000fe200078e00ff */
[----:B------:R3:W4:Y:S01]  /*59b0*/  LDC.64 R14, c[0x4][R2] ;  /* 0x01000000020e7b82 */ /* 0x0007220000000a00 */
[----:B------:R-:W1:Y:S01]  /*59c0*/  LDCU.64 UR6, c[0x4][0x88] ;  /* 0x01001100ff0677ac */ /* 0x000e620008000a00 */
[----:B------:R-:W-:Y:S01]  /*59d0*/  IMAD.MOV.U32 R13, RZ, RZ, RZ ;  /* 0x000000ffff0d7224 */ /* 0x000fe200078e00ff */
[----:B------:R-:W1:Y:S01]  /*59e0*/  LDCU.64 UR4, c[0x4][0x8] ;  /* 0x01000100ff0477ac */ /* 0x000e620008000a00 */
[----:B--2---:R-:W-:Y:S01]  /*59f0*/  MOV R5, UR9 ;  /* 0x0000000900057c02 */ /* 0x004fe20008000f00 */
[----:B------:R-:W-:Y:S01]  /*5a00*/  IMAD.U32 R4, RZ, RZ, UR8 ;  /* 0x00000008ff047e24 */ /* 0x000fe2000f8e00ff */
[----:B-1----:R-:W-:Y:S01]  /*5a10*/  MOV R7, UR7 ;  /* 0x0000000700077c02 */ /* 0x002fe20008000f00 */
[----:B------:R-:W-:Y:S01]  /*5a20*/  IMAD.U32 R6, RZ, RZ, UR6 ;  /* 0x00000006ff067e24 */ /* 0x000fe2000f8e00ff */
[----:B------:R-:W-:Y:S01]  /*5a30*/  MOV R11, UR5 ;  /* 0x00000005000b7c02 */ /* 0x000fe20008000f00 */
[----:B------:R-:W-:Y:S02]  /*5a40*/  IMAD.U32 R10, RZ, RZ, UR4 ;  /* 0x00000004ff0a7e24 */ /* 0x000fe4000f8e00ff */
[----:B------:R-:W-:Y:S07]  /*5a50*/  LEPC R20, `(.L_x_93) ;  /* 0x000000001014794e */ /* 0x000fee0000000000 */
[----:B---345:R-:W-:Y:S05]  /*5a60*/  CALL.ABS.NOINC R14 ;  /* 0x000000000e007343 */ /* 0x038fea0003c00000 */
.L_x_93:
[----:B------:R-:W1:Y:S01]  /*5a70*/  LDCU.64 UR8, c[0x4][0x80] ;  /* 0x01001000ff0877ac */ /* 0x000e620008000a00 */
[----:B------:R-:W2:Y:S01]  /*5a80*/  LDC.64 R2, c[0x4][R2] ;  /* 0x0100000002027b82 */ /* 0x000ea20000000a00 */
[----:B------:R-:W-:Y:S02]  /*5a90*/  HFMA2 R12, -RZ, RZ, 0, 5.9604644775390625e-08 ;  /* 0x00000001ff0c7431 */ /* 0x000fe400000001ff */
[----:B------:R-:W-:Y:S02]  /*5aa0*/  IMAD.MOV.U32 R8, RZ, RZ, 0x70 ;  /* 0x00000070ff087424 */ /* 0x000fe400078e00ff */
[----:B------:R-:W-:Y:S01]  /*5ab0*/  IMAD.MOV.U32 R13, RZ, RZ, RZ ;  /* 0x000000ffff0d7224 */ /* 0x000fe200078e00ff */
[----:B------:R-:W3:Y:S01]  /*5ac0*/  LDCU.64 UR6, c[0x4][0x88] ;  /* 0x01001100ff0677ac */ /* 0x000ee20008000a00 */
[----:B------:R-:W4:Y:S01]  /*5ad0*/  LDCU.64 UR4, c[0x4][0x8] ;  /* 0x01000100ff0477ac */ /* 0x000f220008000a00 */
[----:B-1----:R-:W-:Y:S02]  /*5ae0*/  MOV R4, UR8 ;  /* 0x0000000800047c02 */ /* 0x002fe40008000f00 */
[----:B------:R-:W-:Y:S02]  /*5af0*/  MOV R5, UR9 ;  /* 0x0000000900057c02 */ /* 0x000fe40008000f00 */
[----:B---3--:R-:W-:Y:S01]  /*5b00*/  MOV R7, UR7 ;  /* 0x0000000700077c02 */ /* 0x008fe20008000f00 */
[----:B------:R-:W-:Y:S01]  /*5b10*/  IMAD.U32 R6, RZ, RZ, UR6 ;  /* 0x00000006ff067e24 */ /* 0x000fe2000f8e00ff */
[----:B----4-:R-:W-:Y:S01]  /*5b20*/  MOV R11, UR5 ;  /* 0x00000005000b7c02 */ /* 0x010fe20008000f00 */
[----:B------:R-:W-:Y:S02]  /*5b30*/  IMAD.U32 R10, RZ, RZ, UR4 ;  /* 0x00000004ff0a7e24 */ /* 0x000fe4000f8e00ff */
[----:B------:R-:W-:Y:S07]  /*5b40*/  LEPC R20, `(.L_x_92) ;  /* 0x000000001014794e */ /* 0x000fee0000000000 */
[----:B--2---:R-:W-:Y:S05]  /*5b50*/  CALL.ABS.NOINC R2 ;  /* 0x0000000002007343 */ /* 0x004fea0003c00000 */
.L_x_92:
[----:B------:R-:W-:Y:S05]  /*5b60*/  BSYNC.RECONVERGENT B6 ;  /* 0x0000000000067941 */ /* 0x000fea0003800200 */
.L_x_91:
[----:B------:R-:W-:Y:S01]  /*5b70*/  R2UR UR4, R49 ;  /* 0x00000000310472ca */ /* 0x000fe200000e0000 */
[----:B------:R-:W-:Y:S01]  /*5b80*/  UISETP.NE.U32.AND UP0, UPT, UR62, URZ, UPT ;  /* 0x000000ff3e00728c */ /* 0x000fe2000bf05070 */
[----:B------:R-:W-:Y:S02]  /*5b90*/  ISETP.NE.U32.AND P4, PT, R42, RZ, PT ;  /* 0x000000ff2a00720c */ /* 0x000fe40003f85070 */
[----:B------:R-:W-:Y:S01]  /*5ba0*/  ISETP.NE.U32.AND P2, PT, RZ, UR56, PT ;  /* 0x00000038ff007c0c */ /* 0x000fe2000bf45070 */
[----:B------:R-:W-:Y:S01]  /*5bb0*/  UISETP.NE.AND.EX UP1, UPT, UR63, URZ, UPT, UP0 ;  /* 0x000000ff3f00728c */ /* 0x000fe2000bf25300 */
[----:B------:R-:W-:Y:S01]  /*5bc0*/  ISETP.NE.AND.EX P4, PT, R43, RZ, PT, P4 ;  /* 0x000000ff2b00720c */ /* 0x000fe20003f85340 */
[----:B------:R-:W-:Y:S01]  /*5bd0*/  UPLOP3.LUT UP0, UPT, UPT, UPT, UPT, 0x40, 0x4 ;  /* 0x000000000004789c */ /* 0x000fe20003f0e870 */
[----:B------:R-:W-:Y:S05]  /*5be0*/  ISETP.NE.AND.EX P2, PT, RZ, UR57, PT, P2 ;  /* 0x00000039ff007c0c */ /* 0x000fea000bf45320 */
[----:B------:R-:W-:Y:S06]  /*5bf0*/  UISETP.NE.AND UP2, UPT, UR4, URZ, UPT ;  /* 0x000000ff0400728c */ /* 0x000fec000bf45270 */
[----:B------:R-:W-:Y:S05]  /*5c00*/  PLOP3.LUT P1, PT, PT, PT, UP2, 0x80, 0x8 ;  /* 0x000000000008781c */ /* 0x000fea0003f2f028 */
[----:B------:R-:W-:Y:S06]  /*5c10*/  @UP2 UPLOP3.LUT UP0, UPT, UPT, UPT, UP1, 0x80, 0x8 ;  /* 0x000000000008289c */ /* 0x000fec0003f0f010 */
[----:B------:R-:W-:Y:S01]  /*5c20*/  PLOP3.LUT P0, PT, PT, PT, UP0, 0x80, 0x8 ;  /* 0x000000000008781c */ /* 0x000fe20003f0f008 */
[----:B------:R-:W-:Y:S01]  /*5c30*/  @!UPT UIADD3 URZ, UPT, UPT, URZ, URZ, URZ ;  /* 0x000000fffffff290 */ /* 0x000fe2000fffe0ff */
[----:B------:R-:W-:Y:S11]  /*5c40*/  BRA.U !UP1, `(.L_x_94) ;  /* 0x00000001093c7547 */ /* 0x000ff6000b800000 */
[----:B------:R-:W-:Y:S01]  /*5c50*/  UISETP.NE.U32.AND UP0, UPT, UR56, URZ, UPT ;  /* 0x000000ff3800728c */ /* 0x000fe2000bf05070 */
[----:B-1----:R-:W-:Y:S01]  /*5c60*/  HFMA2 R0, -RZ, RZ, 0, 5.9604644775390625e-08 ;  /* 0x00000001ff007431 */ /* 0x002fe200000001ff */
[----:B------:R-:W1:Y:S01]  /*5c70*/  LDCU.64 UR8, c[0x0][0x358] ;  /* 0x00006b00ff0877ac */ /* 0x000e620008000a00 */
[----:B------:R-:W-:Y:S01]  /*5c80*/  IMAD.MOV.U32 R45, RZ, RZ, 0x1 ;  /* 0x00000001ff2d7424 */ /* 0x000fe200078e00ff */
[----:B------:R-:W-:Y:S06]  /*5c90*/  UISETP.NE.AND.EX UP0, UPT, UR57, URZ, UPT, UP0 ;  /* 0x000000ff3900728c */ /* 0x000fec000bf05300 */
[----:B------:R-:W-:Y:S05]  /*5ca0*/  PLOP3.LUT P3, PT, PT, PT, UP0, 0x80, 0x8 ;  /* 0x000000000008781c */ /* 0x000fea0003f6f008 */
[----:B------:R-:W2:Y:S01]  /*5cb0*/  @UP0 LDCU.64 UR4, c[0x0][0x888] ;  /* 0x00011100ff0407ac */ /* 0x000ea20008000a00 */
[----:B------:R-:W-:Y:S07]  /*5cc0*/  @UP0 UIMAD UR6, UR36, UR62, URZ ;  /* 0x0000003e240602a4 */ /* 0x000fee000f8e02ff */
[----:B------:R-:W-:Y:S01]  /*5cd0*/  @!P3 PRMT R45, R0, 0x7610, R45 ;  /* 0x00007610002db816 */ /* 0x000fe2000000002d */
[----:B--2---:R-:W-:Y:S06]  /*5ce0*/  @UP0 UIMAD.WIDE UR4, UR6, 0x4, UR4 ;  /* 0x00000004060408a5 */ /* 0x004fec000f8e0204 */
[----:B------:R-:W-:Y:S01]  /*5cf0*/  IMAD.U32 R2, RZ, RZ, UR4 ;  /* 0x00000004ff027e24 */ /* 0x000fe2000f8e00ff */
[----:B------:R-:W-:Y:S04]  /*5d00*/  MOV R3, UR5 ;  /* 0x0000000500037c02 */ /* 0x000fe80008000f00 */
[----:B------:R-:W2:Y:S01]  /*5d10*/  @!UP0 LDCU UR4, c[0x0][0x880] ;  /* 0x00011000ff0487ac */ /* 0x000ea20008000800 */
[----:B-1---5:R3:W5:Y:S02]  /*5d20*/  @P3 LDG.E R27, desc[UR8][R2.64] ;  /* 0x00000008021b3981 */ /* 0x022764000c1e1900 */
[----:B--23--:R-:W-:Y:S02]  /*5d30*/  @!P3 IMAD.U32 R27, RZ, RZ, UR4 ;  /* 0x00000004ff1bbe24 */ /* 0x00cfe4000f8e00ff */
.L_x_94:
[----:B------:R-:W-:Y:S05]  /*5d40*/  @!P4 BRA `(.L_x_95) ;  /* 0x000000000024c947 */ /* 0x000fea0003800000 */
[----:B------:R-:W-:Y:S01]  /*5d50*/  ISETP.NE.U32.AND P3, PT, R40, RZ, PT ;  /* 0x000000ff2800720c */ /* 0x000fe20003f65070 */
[----:B------:R-:W2:Y:S03]  /*5d60*/  LDCU.64 UR4, c[0x0][0x358] ;  /* 0x00006b00ff0477ac */ /* 0x000ea60008000a00 */
[----:B------:R-:W-:Y:S11]  /*5d70*/  ISETP.NE.AND.EX P3, PT, R41, RZ, PT, P3 ;  /* 0x000000ff2900720c */ /* 0x000ff60003f65330 */
[----:B------:R-:W-:Y:S02]  /*5d80*/  @!UPT UIADD3 URZ, UPT, UPT, URZ, URZ, URZ ;  /* 0x000000fffffff290 */ /* 0x000fe4000fffe0ff */
[----:B------:R-:W3:Y:S01]  /*5d90*/  @P3 LDC.64 R2, c[0x0][0x8a8] ;  /* 0x00022a00ff023b82 */ /* 0x000ee20000000a00 */
[----:B-1----:R-:W-:Y:S04]  /*5da0*/  @P3 IMAD R0, R42, UR36, RZ ;  /* 0x000000242a003c24 */ /* 0x002fe8000f8e02ff */
[----:B---3--:R-:W-:Y:S05]  /*5db0*/  @P3 IMAD.WIDE R2, R0, 0x4, R2 ;  /* 0x0000000400023825 */ /* 0x008fea00078e0202 */
[----:B--2--5:R2:W5:Y:S02]  /*5dc0*/  @P3 LDG.E R24, desc[UR4][R2.64] ;  /* 0x0000000402183981 */ /* 0x024564000c1e1900 */
[----:B--2---:R-:W3:Y:S02]  /*5dd0*/  @!P3 LDC R24, c[0x0][0x8a0] ;  /* 0x00022800ff18bb82 */ /* 0x004ee40000000800 */
.L_x_95:
[----:B-----5:R-:W-:Y:S01]  /*5de0*/  FSETP.NEU.AND P3, PT, R27, RZ, PT ;  /* 0x000000ff1b00720b */ /* 0x020fe20003f6d000 */
[----:B------:R-:W-:Y:S01]  /*5df0*/  IMAD.SHL.U32 R62, R44, 0x2, RZ ;  /* 0x000000022c3e7824 */ /* 0x000fe200078e00ff */
[----:B------:R-:W-:Y:S01]  /*5e00*/  SEL R4, RZ, 0xffffffff, P2 ;  /* 0xffffffffff047807 */ /* 0x000fe20001000000 */
[----:B------:R-:W-:Y:S01]  /*5e10*/  BSSY B1, `(.L_x_96) ;  /* 0x0000036000017945 */ /* 0x000fe20003800000 */
[----:B------:R-:W-:Y:S01]  /*5e20*/  @P1 LOP3.LUT P2, RZ, R45, 0xff, RZ, 0xc0, !PT ;  /* 0x000000ff2dff1812 */ /* 0x000fe2000784c0ff */
[----:B------:R-:W-:Y:S01]  /*5e30*/  VIADD R60, R62, UR44 ;  /* 0x0000002c3e3c7c36 */ /* 0x000fe20008000000 */
[----:B-1----:R-:W-:Y:S01]  /*5e40*/  @P1 SEL R0, RZ, 0xffffffff, P3 ;  /* 0xffffffffff001807 */ /* 0x002fe20001800000 */
[----:B------:R-:W-:Y:S01]  /*5e50*/  IMAD.MOV.U32 R63, RZ, RZ, 0x1 ;  /* 0x00000001ff3f7424 */ /* 0x000fe200078e00ff */
[----:B------:R-:W-:Y:S01]  /*5e60*/  LOP3.LUT R55, R55, 0x1, RZ, 0x3c, !PT ;  /* 0x0000000137377812 */ /* 0x000fe200078e3cff */
[----:B------:R-:W-:Y:S01]  /*5e70*/  IMAD.MOV.U32 R61, RZ, RZ, RZ ;  /* 0x000000ffff3d7224 */ /* 0x000fe200078e00ff */
[----:B------:R-:W-:Y:S02]  /*5e80*/  @P0 SEL R0, R4, R0, !P2 ;  /* 0x0000000004000207 */ /* 0x000fe40005000000 */
[----:B------:R-:W-:Y:S02]  /*5e90*/  CS2R R38, SRZ ;  /* 0x0000000000267805 */ /* 0x000fe4000001ff00 */
[----:B------:R-:W-:Y:S02]  /*5ea0*/  LEA R26, R22, UR44, 0x3 ;  /* 0x0000002c161a7c11 */ /* 0x000fe4000f8e18ff */
[----:B------:R-:W-:Y:S02]  /*5eb0*/  CS2R R36, SRZ ;  /* 0x0000000000247805 */ /* 0x000fe4000001ff00 */
[----:B------:R-:W-:Y:S02]  /*5ec0*/  @P1 LOP3.LUT R0, R0, 0x1, RZ, 0xc0, !PT ;  /* 0x0000000100001812 */ /* 0x000fe400078ec0ff */
[----:B------:R-:W-:Y:S02]  /*5ed0*/  CS2R R30, SRZ ;  /* 0x00000000001e7805 */ /* 0x000fe4000001ff00 */
[----:B------:R-:W-:Y:S02]  /*5ee0*/  SHF.L.U32 R2, R54, 0x1f, RZ ;  /* 0x0000001f36027819 */ /* 0x000fe400000006ff */
[----:B------:R-:W-:Y:S02]  /*5ef0*/  CS2R R28, SRZ ;  /* 0x00000000001c7805 */ /* 0x000fe4000001ff00 */
[----:B------:R-:W-:Y:S01]  /*5f00*/  ISETP.NE.U32.OR P5, PT, R0, 0x1, !P1 ;  /* 0x000000010000780c */ /* 0x000fe20004fa5470 */
[----:B------:R-:W-:Y:S01]  /*5f10*/  IMAD.IADD R59, R56, 0x1, R60 ;  /* 0x00000001383b7824 */ /* 0x000fe200078e023c */
[----:B------:R-:W-:Y:S02]  /*5f20*/  PLOP3.LUT P2, PT, PT, PT, UP1, 0x80, 0x8 ;  /* 0x000000000008781c */ /* 0x000fe40003f4f018 */
[----:B------:R-:W-:Y:S02]  /*5f30*/  LEA.HI R25, R22, R22, RZ, 0x1 ;  /* 0x0000001616197211 */ /* 0x000fe400078f08ff */
[----:B------:R-:W-:Y:S02]  /*5f40*/  LOP3.LUT P4, R51, R45, 0xff, RZ, 0xc0, !PT ;  /* 0x000000ff2d337812 */ /* 0x000fe4000788c0ff */
[----:B------:R-:W-:Y:S02]  /*5f50*/  SEL R3, RZ, 0xffffffff, P3 ;  /* 0xffffffffff037807 */ /* 0x000fe40001800000 */
[----:B------:R-:W-:Y:S03]  /*5f60*/  P2R R58, PR, RZ, 0x20 ;  /* 0x00000020ff3a7803 */ /* 0x000fe60000000000 */
[----:B------:R-:W-:Y:S02]  /*5f70*/  @P5 SHF.L.U32 R0, R55, 0x1f, RZ ;  /* 0x0000001f37005819 */ /* 0x000fe400000006ff */
[----:B------:R-:W-:Y:S02]  /*5f80*/  @P2 SEL R3, R4, R3, !P4 ;  /* 0x0000000304032207 */ /* 0x000fe40006000000 */
[----:B------:R1:W2:Y:S02]  /*5f90*/  @P5 SYNCS.PHASECHK.TRANS64.TRYWAIT P1, [UR44+0x30], R0 ;  /* 0x00003000ff0055a7 */ /* 0x0002a4000802112c */
[----:B------:R-:W-:Y:S04]  /*5fa0*/  LOP3.LUT R3, R3, 0x1, RZ, 0xc0, !PT ;  /* 0x0000000103037812 */ /* 0x000fe800078ec0ff */
[----:B------:R-:W-:Y:S04]  /*5fb0*/  ISETP.NE.U32.AND P2, PT, R3, 0x1, PT ;  /* 0x000000010300780c */ /* 0x000fe80003f45070 */
[----:B------:R-:W-:Y:S01]  /*5fc0*/  P2R R64, PR, RZ, 0x4 ;  /* 0x00000004ff407803 */ /* 0x000fe20000000000 */
[----:B------:R4:W3:Y:S01]  /*5fd0*/  SYNCS.PHASECHK.TRANS64.TRYWAIT P0, [R26+URZ+0xa0], R2 ;  /* 0x0000a0021a0075a7 */ /* 0x0008e200080011ff */
[C---:B-1----:R-:W-:Y:S01]  /*5fe0*/  IMAD.SHL.U32 R0, R25.reuse, 0x40, RZ ;  /* 0x0000004019007824 */ /* 0x042fe200078e00ff */
[----:B------:R-:W-:Y:S04]  /*5ff0*/  LOP3.LUT R25, R25, 0xffe, RZ, 0xc0, !PT ;  /* 0x00000ffe19197812 */ /* 0x000fe800078ec0ff */
[----:B------:R-:W-:Y:S01]  /*6000*/  LOP3.LUT R0, R0, 0xffffff80, RZ, 0xc0, !PT ;  /* 0xffffff8000007812 */ /* 0x000fe200078ec0ff */
[----:B------:R-:W-:Y:S04]  /*6010*/  IMAD.IADD R25, R22, 0x1, -R25 ;  /* 0x0000000116197824 */ /* 0x000fe800078e0a19 */
[----:B------:R-:W-:Y:S04]  /*6020*/  IMAD.IADD R0, R23, 0x1, R0 ;  /* 0x0000000117007824 */ /* 0x000fe800078e0200 */
[----:B------:R-:W-:Y:S01]  /*6030*/  IMAD R25, R25, 0x100000, R0 ;  /* 0x0010000019197824 */ /* 0x000fe200078e0200 */
[----:B--2---:R-:W-:Y:S01]  /*6040*/  @P5 SEL R63, RZ, 0x1, !P1 ;  /* 0x00000001ff3f5807 */ /* 0x004fe20004800000 */
[----:B----4-:R-:W-:Y:S06]  /*6050*/  @!P5 BRA `(.L_x_97) ;  /* 0x000000000044d947 */ /* 0x010fec0003800000 */
[----:B------:R-:W-:Y:S01]  /*6060*/  IMAD.MOV.U32 R38, RZ, RZ, RZ ;  /* 0x000000ffff267224 */ /* 0x000fe200078e00ff */
[----:B------:R-:W-:Y:S01]  /*6070*/  ISETP.NE.AND P1, PT, R63, RZ, PT ;  /* 0x000000ff3f00720c */ /* 0x000fe20003f25270 */
[----:B------:R-:W-:Y:S01]  /*6080*/  BSSY B0, `(.L_x_98) ;  /* 0x0000008000007945 */ /* 0x000fe20003800000 */
[----:B------:R-:W-:Y:S02]  /*6090*/  CS2R R30, SRZ ;  /* 0x00000000001e7805 */ /* 0x000fe4000001ff00 */
[----:B------:R-:W-:Y:S02]  /*60a0*/  CS2R R28, SRZ ;  /* 0x00000000001c7805 */ /* 0x000fe4000001ff00 */
[----:B------:R-:W-:Y:S07]  /*60b0*/  CS2R R36, SRZ ;  /* 0x0000000000247805 */ /* 0x000fee000001ff00 */
[----:B------:R-:W-:Y:S05]  /*60c0*/  @P1 BRA `(.L_x_99) ;  /* 0x00000000000c1947 */ /* 0x000fea0003800000 */
[----:B------:R-:W-:Y:S04]  /*60d0*/  SHF.L.U32 R3, R55, 0x1f, RZ ;  /* 0x0000001f37037819 */ /* 0x000fe800000006ff */
[----:B------:R-:W1:Y:S02]  /*60e0*/  SYNCS.PHASECHK.TRANS64.TRYWAIT P1, [UR44+0x30], R3 ;  /* 0x00003003ff0075a7 */ /* 0x000e64000802112c */
[----:B-1----:R-:W-:Y:S05]  /*60f0*/  @!P1 BRA `(.L_x_100) ;  /* 0x0000002c009c9947 */ /* 0x002fea0003800000 */
.L_x_99:
[----:B------:R-:W-:Y:S05]  /*6100*/  BSYNC B0 ;  /* 0x0000000000007941 */ /* 0x000fea0003800000 */
.L_x_98:
[----:B------:R-:W-:Y:S01]  /*6110*/  ISETP.NE.AND P1, PT, R64, RZ, PT ;  /* 0x000000ff4000720c */ /* 0x000fe20003f25270 */
[----:B------:R-:W-:Y:S11]  /*6120*/  HFMA2 R61, -RZ, RZ, 0, 5.9604644775390625e-08 ;  /* 0x00000001ff3d7431 */ /* 0x000ff600000001ff */
[----:B------:R-:W-:Y:S01]  /*6130*/  @!UPT UIADD3 URZ, UPT, UPT, URZ, URZ, URZ ;  /* 0x000000fffffff290 */ /* 0x000fe2000fffe0ff */
[----:B------:R-:W-:Y:S05]  /*6140*/  @P1 WARPSYNC.ALL ;  /* 0x0000000000001948 */ /* 0x000fea0003800000 */
[----:B------:R2:W4:Y:S04]  /*6150*/  @P1 LDSM.16.M88.4 R28, [R62+UR44+0x200] ;  /* 0x0002002c3e1c183b */ /* 0x0005280008000200 */
[----:B------:R2:W1:Y:S02]  /*6160*/  @P1 LDSM.16.M88.4 R36, [R59+0x200] ;  /* 0x000200003b24183b */ /* 0x0004640000000200 */
.L_x_97:
[----:B------:R-:W-:Y:S05]  /*6170*/  BSYNC B1 ;  /* 0x0000000000017941 */ /* 0x000fea0003800000 */
.L_x_96:
[----:B-1----:R-:W-:Y:S04]  /*6180*/  SHF.R.U32.HI R0, RZ, 0x15, R25 ;  /* 0x00000015ff007819 */ /* 0x002fe80000011619 */
[----:B------:R-:W-:Y:S01]  /*6190*/  LOP3.LUT P1, RZ, R0, 0x3, R46, 0x48, !PT ;  /* 0x0000000300ff7812 */ /* 0x000fe2000782482e */
[----:B------:R-:W-:Y:S01]  /*61a0*/  @!UPT UIADD3 URZ, UPT, UPT, URZ, URZ, URZ ;  /* 0x000000fffffff290 */ /* 0x000fe2000fffe0ff */
[----:B---3--:R-:W-:Y:S11]  /*61b0*/  @P0 BRA `(.L_x_101) ;  /* 0x0000000000080947 */ /* 0x008ff60003800000 */
[----:B------:R-:W1:Y:S02]  /*61c0*/  SYNCS.PHASECHK.TRANS64.TRYWAIT P0, [R26+URZ+0xa0], R2 ;  /* 0x0000a0021a0075a7 */ /* 0x000e6400080011ff */
[----:B-1----:R-:W-:Y:S05]  /*61d0*/  @!P0 BRA `(.L_x_102) ;  /* 0x0000002c007c8947 */ /* 0x002fea0003800000 */
.L_x_101:
[----:B------:R-:W-:Y:S05]  /*61e0*/  @!P1 BRA `(.L_x_103) ;  /* 0x0000000000409947 */ /* 0x000fea0003800000 */
[----:B------:R-:W3:Y:S01]  /*61f0*/  LDCU.64 UR8, c[0x4][0x70] ;  /* 0x01000e00ff0877ac */ /* 0x000ee20008000a00 */
[----:B------:R-:W-:Y:S01]  /*6200*/  MOV R3, 0x0 ;  /* 0x0000000000037802 */ /* 0x000fe20000000f00 */
[----:B------:R-:W-:Y:S02]  /*6210*/  HFMA2 R12, -RZ, RZ, 0, 5.9604644775390625e-08 ;  /* 0x00000001ff0c7431 */ /* 0x000fe400000001ff */
[----:B------:R-:W-:Y:S02]  /*6220*/  IMAD.MOV.U32 R8, RZ, RZ, 0x192 ;  /* 0x00000192ff087424 */ /* 0x000fe400078e00ff */
[----:B------:R-:W-:Y:S01]  /*6230*/  IMAD.MOV.U32 R13, RZ, RZ, RZ ;  /* 0x000000ffff0d7224 */ /* 0x000fe200078e00ff */
[----:B------:R-:W5:Y:S01]  /*6240*/  LDCU.64 UR6, c[0x4][0x78] ;  /* 0x01000f00ff0677ac */ /* 0x000f620008000a00 */
[----:B-1----:R-:W1:Y:S01]  /*6250*/  LDC.64 R2, c[0x4][R3] ;  /* 0x0100000003027b82 */ /* 0x002e620000000a00 */
[----:B------:R-:W2:Y:S01]  /*6260*/  LDCU.64 UR4, c[0x4][0x10] ;  /* 0x01000200ff0477ac */ /* 0x000ea20008000a00 */
[----:B---3--:R-:W-:Y:S01]  /*6270*/  MOV R5, UR9 ;  /* 0x0000000900057c02 */ /* 0x008fe20008000f00 */
[----:B------:R-:W-:Y:S01]  /*6280*/  IMAD.U32 R4, RZ, RZ, UR8 ;  /* 0x00000008ff047e24 */ /* 0x000fe2000f8e00ff */
[----:B-----5:R-:W-:Y:S01]  /*6290*/  MOV R7, UR7 ;  /* 0x0000000700077c02 */ /* 0x020fe20008000f00 */
[----:B------:R-:W-:Y:S01]  /*62a0*/  IMAD.U32 R6, RZ, RZ, UR6 ;  /* 0x00000006ff067e24 */ /* 0x000fe2000f8e00ff */
[----:B--2---:R-:W-:Y:S01]  /*62b0*/  MOV R11, UR5 ;  /* 0x00000005000b7c02 */ /* 0x004fe20008000f00 */
[----:B------:R-:W-:Y:S02]  /*62c0*/  IMAD.U32 R10, RZ, RZ, UR4 ;  /* 0x00000004ff0a7e24 */ /* 0x000fe4000f8e00ff */
[----:B------:R-:W-:Y:S07]  /*62d0*/  LEPC R20, `(.L_x_103) ;  /* 0x000000001014794e */ /* 0x000fee0000000000 */
[----:B-1--4-:R-:W-:Y:S05]  /*62e0*/  CALL.ABS.NOINC R2 ;  /* 0x0000000002007343 */ /* 0x012fea0003c00000 */
.L_x_103:
[----:B----4-:R-:W-:Y:S01]  /*62f0*/  SHF.L.U32 R3, R28, 0x10, RZ ;  /* 0x000000101c037819 */ /* 0x010fe200000006ff */
[----:B------:R-:W-:Y:S05]  /*6300*/  WARPSYNC.ALL ;  /* 0x0000000000007948 */ /* 0x000fea0003800000 */
[----:B------:R-:W-:Y:S01]  /*6310*/  R2UR UR4, R25 ;  /* 0x00000000190472ca */ /* 0x000fe200000e0000 */
[----:B------:R-:W-:Y:S01]  /*6320*/  BSSY.RECONVERGENT B0, `(.L_x_104) ;  /* 0x000004e000007945 */ /* 0x000fe20003800200 */
[C---:B------:R-:W-:Y:S02]  /*6330*/  SHF.L.U32 R20, R29.reuse, 0x10, RZ ;  /* 0x000000101d147819 */ /* 0x040fe400000006ff */
[----:B------:R-:W-:Y:S02]  /*6340*/  LOP3.LUT R21, R29, 0xffff0000, RZ, 0xc0, !PT ;  /* 0xffff00001d157812 */ /* 0x000fe400078ec0ff */
[----:B------:R-:W-:Y:S07]  /*6350*/  ISETP.NE.AND P0, PT, R57, RZ, PT ;  /* 0x000000ff3900720c */ /* 0x000fee0003f05270 */
[----:B------:R-:W3:Y:S02]  /*6360*/  LDTM.16dp256bit.x4 R4, tmem[UR4] ;  /* 0x00000004000479ee */ /* 0x000ee40008120000 */
[----:B---3--:R-:W-:Y:S01]  /*6370*/  FMUL R0, R24, R4 ;  /* 0x0000000418007220 */ /* 0x008fe20000400000 */
[----:B------:R-:W-:Y:S01]  /*6380*/  LOP3.LUT R4, R28, 0xffff0000, RZ, 0xc0, !PT ;  /* 0xffff00001c047812 */ /* 0x000fe200078ec0ff */
[C---:B-1----:R-:W-:Y:S01]  /*6390*/  FMUL R2, R24.reuse, R5 ;  /* 0x0000000518027220 */ /* 0x042fe20000400000 */
[C---:B------:R-:W-:Y:S01]  /*63a0*/  FMUL R7, R24.reuse, R7 ;  /* 0x0000000718077220 */ /* 0x040fe20000400000 */
[C---:B------:R-:W-:Y:S01]  /*63b0*/  FFMA R0, R27.reuse, R3, R0 ;  /* 0x000000031b007223 */ /* 0x040fe20000000000 */
[C---:B------:R-:W-:Y:S01]  /*63c0*/  FMUL R3, R24.reuse, R6 ;  /* 0x0000000618037220 */ /* 0x040fe20000400000 */
[C---:B------:R-:W-:Y:S01]  /*63d0*/  FFMA R2, R27.reuse, R4, R2 ;  /* 0x000000041b027223 */ /* 0x040fe20000000002 */
[C---:B------:R-:W-:Y:S01]  /*63e0*/  FMUL R4, R24.reuse, R8 ;  /* 0x0000000818047220 */ /* 0x040fe20000400000 */
[C---:B------:R-:W-:Y:S01]  /*63f0*/  FMUL R8, R24.reuse, R12 ;  /* 0x0000000c18087220 */ /* 0x040fe20000400000 */
[----:B------:R-:W-:Y:S01]  /*6400*/  FMUL R12, R24, R16 ;  /* 0x00000010180c7220 */ /* 0x000fe20000400000 */
[----:B------:R-:W-:Y:S01]  /*6410*/  SHF.L.U32 R16, R30, 0x10, RZ ;  /* 0x000000101e107819 */ /* 0x000fe200000006ff */
[C---:B------:R-:W-:Y:S01]  /*6420*/  FFMA R3, R27.reuse, R20, R3 ;  /* 0x000000141b037223 */ /* 0x040fe20000000003 */
[----:B------:R-:W-:Y:S01]  /*6430*/  F2FP.BF16.F32.PACK_AB R32, R2, R0 ;  /* 0x000000000220723e */ /* 0x000fe200000010ff */
[C---:B------:R-:W-:Y:S01]  /*6440*/  FFMA R7, R27.reuse, R21, R7 ;  /* 0x000000151b077223 */ /* 0x040fe20000000007 */
[----:B------:R-:W-:Y:S01]  /*6450*/  LOP3.LUT R0, R30, 0xffff0000, RZ, 0xc0, !PT ;  /* 0xffff00001e007812 */ /* 0x000fe200078ec0ff */
[----:B------:R-:W-:Y:S01]  /*6460*/  FFMA R4, R27, R16, R4 ;  /* 0x000000101b047223 */ /* 0x000fe20000000004 */
[C---:B------:R-:W-:Y:S01]  /*6470*/  SHF.L.U32 R2, R31.reuse, 0x10, RZ ;  /* 0x000000101f027819 */ /* 0x040fe200000006ff */
[C---:B------:R-:W-:Y:S01]  /*6480*/  FMUL R5, R24.reuse, R9 ;  /* 0x0000000918057220 */ /* 0x040fe20000400000 */
[----:B------:R-:W-:Y:S01]  /*6490*/  LOP3.LUT R16, R31, 0xffff0000, RZ, 0xc0, !PT ;  /* 0xffff00001f107812 */ /* 0x000fe200078ec0ff */
[----:B------:R-:W-:Y:S01]  /*64a0*/  FMUL R6, R24, R10 ;  /* 0x0000000a18067220 */ /* 0x000fe20000400000 */
[----:B------:R-:W-:Y:S01]  /*64b0*/  F2FP.BF16.F32.PACK_AB R33, R7, R3 ;  /* 0x000000030721723e */ /* 0x000fe200000010ff */
[C---:B------:R-:W-:Y:S01]  /*64c0*/  FFMA R5, R27.reuse, R0, R5 ;  /* 0x000000001b057223 */ /* 0x040fe20000000005 */
[C---:B------:R-:W-:Y:S01]  /*64d0*/  SHF.L.U32 R0, R36.reuse, 0x10, RZ ;  /* 0x0000001024007819 */ /* 0x040fe200000006ff */
[----:B------:R-:W-:Y:S01]  /*64e0*/  FFMA R6, R27, R2, R6 ;  /* 0x000000021b067223 */ /* 0x000fe20000000006 */
[----:B------:R-:W-:Y:S01]  /*64f0*/  LOP3.LUT R2, R36, 0xffff0000, RZ, 0xc0, !PT ;  /* 0xffff000024027812 */ /* 0x000fe200078ec0ff */
[C---:B------:R-:W-:Y:S01]  /*6500*/  FMUL R11, R24.reuse, R11 ;  /* 0x0000000b180b7220 */ /* 0x040fe20000400000 */
[----:B------:R-:W-:Y:S01]  /*6510*/  SHF.L.U32 R3, R37, 0x10, RZ ;  /* 0x0000001025037819 */ /* 0x000fe200000006ff */
[C---:B------:R-:W-:Y:S01]  /*6520*/  FMUL R9, R24.reuse, R13 ;  /* 0x0000000d18097220 */ /* 0x040fe20000400000 */
[----:B------:R-:W-:Y:S01]  /*6530*/  F2FP.BF16.F32.PACK_AB R34, R5, R4 ;  /* 0x000000040522723e */ /* 0x000fe200000010ff */
[C---:B------:R-:W-:Y:S01]  /*6540*/  FMUL R10, R24.reuse, R14 ;  /* 0x0000000e180a7220 */ /* 0x040fe20000400000 */
[C---:B------:R-:W-:Y:S01]  /*6550*/  FFMA R11, R27.reuse, R16, R11 ;  /* 0x000000101b0b7223 */ /* 0x040fe2000000000b */
[C---:B------:R-:W-:Y:S01]  /*6560*/  FFMA R8, R27.reuse, R0, R8 ;  /* 0x000000001b087223 */ /* 0x040fe20000000008 */
[----:B------:R-:W-:Y:S01]  /*6570*/  FFMA R9, R27, R2, R9 ;  /* 0x000000021b097223 */ /* 0x000fe20000000009 */
[----:B------:R-:W-:Y:S01]  /*6580*/  LOP3.LUT R0, R37, 0xffff0000, RZ, 0xc0, !PT ;  /* 0xffff000025007812 */ /* 0x000fe200078ec0ff */
[----:B------:R-:W-:Y:S01]  /*6590*/  FFMA R10, R27, R3, R10 ;  /* 0x000000031b0a7223 */ /* 0x000fe2000000000a */
[----:B------:R-:W-:Y:S01]  /*65a0*/  FMUL R15, R24, R15 ;  /* 0x0000000f180f7220 */ /* 0x000fe20000400000 */
[----:B------:R-:W-:Y:S01]  /*65b0*/  SHF.L.U32 R2, R38, 0x10, RZ ;  /* 0x0000001026027819 */ /* 0x000fe200000006ff */
[----:B------:R-:W-:Y:S01]  /*65c0*/  FMUL R13, R24, R17 ;  /* 0x00000011180d7220 */ /* 0x000fe20000400000 */
[----:B------:R-:W-:Y:S01]  /*65d0*/  LOP3.LUT R3, R38, 0xffff0000, RZ, 0xc0, !PT ;  /* 0xffff000026037812 */ /* 0x000fe200078ec0ff */
[C---:B------:R-:W-:Y:S01]  /*65e0*/  FMUL R14, R24.reuse, R18 ;  /* 0x00000012180e7220 */ /* 0x040fe20000400000 */
[----:B------:R-:W-:Y:S01]  /*65f0*/  SHF.L.U32 R4, R39, 0x10, RZ ;  /* 0x0000001027047819 */ /* 0x000fe200000006ff */
[----:B------:R-:W-:Y:S01]  /*6600*/  FFMA R15, R27, R0, R15 ;  /* 0x000000001b0f7223 */ /* 0x000fe2000000000f */
[----:B------:R-:W-:Y:S01]  /*6610*/  LOP3.LUT R5, R39, 0xffff0000, RZ, 0xc0, !PT ;  /* 0xffff000027057812 */ /* 0x000fe200078ec0ff */
[----:B------:R-:W-:Y:S01]  /*6620*/  FMUL R19, R24, R19 ;  /* 0x0000001318137220 */ /* 0x000fe20000400000 */
[C---:B------:R-:W-:Y:S01]  /*6630*/  FFMA R12, R27.reuse, R2, R12 ;  /* 0x000000021b0c7223 */ /* 0x040fe2000000000c */
[C---:B------:R-:W-:Y:S01]  /*6640*/  FFMA R13, R27.reuse, R3, R13 ;  /* 0x000000031b0d7223 */ /* 0x040fe2000000000d */
[C---:B------:R-:W-:Y:S01]  /*6650*/  FFMA R14, R27.reuse, R4, R14 ;  /* 0x000000041b0e7223 */ /* 0x040fe2000000000e */
[----:B------:R-:W-:Y:S01]  /*6660*/  FFMA R19, R27, R5, R19 ;  /* 0x000000051b137223 */ /* 0x000fe20000000013 */
[----:B------:R-:W-:Y:S02]  /*6670*/  F2FP.BF16.F32.PACK_AB R35, R11, R6 ;  /* 0x000000060b23723e */ /* 0x000fe400000010ff */
[----:B------:R-:W-:Y:S02]  /*6680*/  F2FP.BF16.F32.PACK_AB R8, R9, R8 ;  /* 0x000000080908723e */ /* 0x000fe400000010ff */
[----:B------:R-:W-:Y:S01]  /*6690*/  F2FP.BF16.F32.PACK_AB R9, R15, R10 ;  /* 0x0000000a0f09723e */ /* 0x000fe200000010ff */
[----:B------:R1:W-:Y:S01]  /*66a0*/  STSM.16.M88.4 [R60+0x200], R32 ;  /* 0x000200203c007844 */ /* 0x0003e20000000200 */
[----:B------:R-:W-:Y:S02]  /*66b0*/  F2FP.BF16.F32.PACK_AB R10, R13, R12 ;  /* 0x0000000c0d0a723e */ /* 0x000fe400000010ff */
[----:B------:R-:W-:Y:S05]  /*66c0*/  F2FP.BF16.F32.PACK_AB R11, R19, R14 ;  /* 0x0000000e130b723e */ /* 0x000fea00000010ff */
[----:B------:R1:W-:Y:S01]  /*66d0*/  STSM.16.M88.4 [R59+0x200], R8 ;  /* 0x000200083b007844 */ /* 0x0003e20000000200 */
[----:B------:R-:W-:Y:S01]  /*66e0*/  @!PT LDS RZ, [RZ] ;  /* 0x00000000fffff984 */ /* 0x000fe20000000800 */
[----:B------:R-:W-:Y:S01]  /*66f0*/  @!PT LDS RZ, [RZ] ;  /* 0x00000000fffff984 */ /* 0x000fe20000000800 */
[----:B------:R-:W-:Y:S01]  /*6700*/  @!PT LDS RZ, [RZ] ;  /* 0x00000000fffff984 */ /* 0x000fe20000000800 */
[----:B------:R-:W-:Y:S01]  /*6710*/  @!PT LDS RZ, [RZ] ;  /* 0x00000000fffff984 */ /* 0x000fe20000000800 */
[----:B------:R3:W-:Y:S07]  /*6720*/  MEMBAR.ALL.CTA ;  /* 0x0000000000007992 */ /* 0x0007ee0000008000 */
[----:B---3--:R-:W3:Y:S02]  /*6730*/  FENCE.VIEW.ASYNC.S ;  /* 0x00000000000073c6 */ /* 0x008ee40000000000 */
[----:B---3--:R-:W-:Y:S06]  /*6740*/  BAR.SYNC.DEFER_BLOCKING 0x1, 0x80 ;  /* 0x0042000000007b1d */ /* 0x008fec0000010000 */
[----:B------:R-:W-:Y:S05]  /*6750*/  @P0 BRA `(.L_x_105) ;  /* 0x0000000000280947 */ /* 0x000fea0003800000 */
[----:B------:R-:W3:Y:S01]  /*6760*/  LDCU.64 UR6, c[0x0][0x348] ;  /* 0x00006900ff0677ac */ /* 0x000ee20008000a00 */
[----:B------:R-:W-:Y:S01]  /*6770*/  UIADD3 UR4, UPT, UPT, UR44, 0x200, URZ ;  /* 0x000002002c047890 */ /* 0x000fe2000fffe0ff */
[----:B------:R-:W-:Y:S05]  /*6780*/  UMOV UR51, UR36 ;  /* 0x0000002400337c82 */ /* 0x000fea0008000000 */
[----:B------:R-:W-:Y:S04]  /*6790*/  MOV R50, UR4 ;  /* 0x0000000400327c02 */ /* 0x000fe80008000f00 */
[----:B------:R-:W-:Y:S01]  /*67a0*/  R2UR UR48, R50 ;  /* 0x00000000323072ca */ /* 0x000fe200000e0000 */
[----:B---3--:R-:W-:Y:S04]  /*67b0*/  UIADD3 UR4, UP0, UPT, UR6, 0x680, URZ ;  /* 0x0000068006047890 */ /* 0x008fe8000ff1e0ff */
[----:B------:R-:W-:Y:S09]  /*67c0*/  UIADD3.X UR5, UPT, UPT, URZ, UR7, URZ, UP0, !UPT ;  /* 0x00000007ff057290 */ /* 0x000ff200087fe4ff */
[----:B------:R3:W-:Y:S01]  /*67d0*/  UTMASTG.3D [UR48], [UR4] ;  /* 0x00000030040073b5 */ /* 0x0007e20008010000 */
[----:B------:R0:W-:Y:S01]  /*67e0*/  UTMACMDFLUSH ;  /* 0x00000000000079b7 */ /* 0x0001e20000000000 */
[----:B---3--:R-:W-:Y:S04]  /*67f0*/  DEPBAR.LE SB0, 0x1 ;  /* 0x000080400000791a */ /* 0x008fe80000000000 */
.L_x_105:
[----:B------:R-:W-:Y:S05]  /*6800*/  BSYNC.RECONVERGENT B0 ;  /* 0x0000000000007941 */ /* 0x000fea0003800200 */
.L_x_104:
[----:B------:R-:W-:Y:S01]  /*6810*/  BAR.SYNC.DEFER_BLOCKING 0x1, 0x80 ;  /* 0x0042000000007b1d */ /* 0x000fe20000010000 */
[----:B------:R-:W-:Y:S01]  /*6820*/  ISETP.NE.AND P1, PT, R58, RZ, PT ;  /* 0x000000ff3a00720c */ /* 0x000fe20003f25270 */
[----:B------:R-:W-:Y:S01]  /*6830*/  UISETP.NE.AND UP0, UPT, UR47, URZ, UPT ;  /* 0x000000ff2f00728c */ /* 0x000fe2000bf05270 */
[----:B------:R-:W-:Y:S11]  /*6840*/  LEA R4, R61, UR44, 0x3 ;  /* 0x0000002c3d047c11 */ /* 0x000ff6000f8e18ff */
[----:B------:R-:W-:Y:S01]  /*6850*/  @P1 SHF.L.U32 R3, R55, 0x1f, RZ ;  /* 0x0000001f37031819 */ /* 0x000fe200000006ff */
[----:B------:R-:W-:Y:S06]  /*6860*/  BRA.U !UP0, `(.L_x_106) ;  /* 0x0000000108247547 */ /* 0x000fec000b800000 */
[----:B------:R-:W3:Y:S01]  /*6870*/  S2R R0, SR_CgaCtaId ;  /* 0x0000000000007919 */ /* 0x000ee20000008800 */
[----:B------:R-:W-:Y:S01]  /*6880*/  IMAD.U32 R2, RZ, RZ, UR46 ;  /* 0x0000002eff027e24 */ /* 0x000fe2000f8e00ff */
[----:B------:R-:W-:Y:S04]  /*6890*/  UIADD3 UR4, UPT, UPT, UR46, 0x1, URZ ;  /* 0x000000012e047890 */ /* 0x000fe8000fffe0ff */
[----:B------:R-:W-:Y:S01]  /*68a0*/  @P1 LEA R2, R2, UR44, 0x3 ;  /* 0x0000002c02021c11 */ /* 0x000fe2000f8e18ff */
[----:B------:R-:W-:Y:S04]  /*68b0*/  UISETP.NE.AND UP0, UPT, UR4, 0x4, UPT ;  /* 0x000000040400788c */ /* 0x000fe8000bf05270 */
[----:B------:R-:W-:Y:S01]  /*68c0*/  @P1 VIADD R2, R2, 0x50 ;  /* 0x0000005002021836 */ /* 0x000fe20000000000 */
[----:B------:R-:W-:Y:S04]  /*68d0*/  USEL UR46, UR4, URZ, UP0 ;  /* 0x000000ff042e7287 */ /* 0x000fe80008000000 */
[----:B---3--:R-:W-:Y:S04]  /*68e0*/  @P1 PRMT R0, R0, 0x654, R2 ;  /* 0x0000065400001816 */ /* 0x008fe80000000002 */
[----:B------:R3:W-:Y:S04]  /*68f0*/  @P1 SYNCS.ARRIVE.TRANS64.RED.A1T0 RZ, [R0+URZ], RZ ;  /* 0x000000ff00ff19a7 */ /* 0x0007e800081004ff */
.L_x_106:
[----:B------:R-:W4:Y:S01]  /*6900*/  @P1 SYNCS.PHASECHK.TRANS64.TRYWAIT P0, [R4+URZ+0x30], R3 ;  /* 0x00003003040015a7 */ /* 0x000f2200080011ff */
[----:B------:R-:W-:Y:S01]  /*6910*/  BSSY B1, `(.L_x_107) ;  /* 0x0000013000017945 */ /* 0x000fe20003800000 */
[----:B----4-:R-:W-:Y:S03]  /*6920*/  @P1 SEL R63, RZ, 0x1, !P0 ;  /* 0x00000001ff3f1807 */ /* 0x010fe60004000000 */
[----:B------:R-:W-:Y:S05]  /*6930*/  @!P1 BRA `(.L_x_108) ;  /* 0x0000000000409947 */ /* 0x000fea0003800000 */
[----:B------:R-:W-:Y:S01]  /*6940*/  ISETP.NE.AND P1, PT, R64, RZ, PT ;  /* 0x000000ff4000720c */ /* 0x000fe20003f25270 */
[----:B------:R-:W-:Y:S01]  /*6950*/  BSSY B0, `(.L_x_109) ;  /* 0x0000009000007945 */ /* 0x000fe20003800000 */
[----:B------:R-:W-:Y:S11]  /*6960*/  ISETP.NE.AND P0, PT, R63, RZ, PT ;  /* 0x000000ff3f00720c */ /* 0x000ff60003f05270 */
[----:B------:R-:W-:Y:S05]  /*6970*/  @P1 IMAD R3, R61, 0x1000, R62 ;  /* 0x000010003d031824 */ /* 0x000fea00078e023e */
[----:B------:R-:W-:Y:S05]  /*6980*/  @P1 IADD3 R2, PT, PT, R3, UR44, RZ ;  /* 0x0000002c03021c10 */ /* 0x000fea000fffe0ff */
[----:B------:R-:W-:Y:S01]  /*6990*/  @P1 IMAD.IADD R2, R56, 0x1, R2 ;  /* 0x0000000138021824 */ /* 0x000fe200078e0202 */
[----:B------:R-:W-:Y:S06]  /*69a0*/  @P0 BRA `(.L_x_110) ;  /* 0x00000000000c0947 */ /* 0x000fec0003800000 */
[----:B---3--:R-:W-:Y:S04]  /*69b0*/  SHF.L.U32 R0, R55, 0x1f, RZ ;  /* 0x0000001f37007819 */ /* 0x008fe800000006ff */
[----:B------:R-:W3:Y:S02]  /*69c0*/  SYNCS.PHASECHK.TRANS64.TRYWAIT P0, [R4+URZ+0x30], R0 ;  /* 0x00003000040075a7 */ /* 0x000ee400080011ff */
[----:B---3--:R-:W-:Y:S05]  /*69d0*/  @!P0 BRA `(.L_x_111) ;  /* 0x0000002400908947 */ /* 0x008fea0003800000 */
.L_x_110:
[----:B------:R-:W-:Y:S05]  /*69e0*/  BSYNC B0 ;  /* 0x0000000000007941 */ /* 0x000fea0003800000 */
.L_x_109:
[----:B------:R-:W-:Y:S02]  /*69f0*/  ISETP.NE.AND P0, PT, R64, RZ, PT ;  /* 0x000000ff4000720c */ /* 0x000fe40003f05270 */
[----:B------:R-:W-:Y:S11]  /*6a00*/  IADD3 R61, PT, PT, R61, 0x1, RZ ;  /* 0x000000013d3d7810 */ /* 0x000ff60007ffe0ff */
[----:B------:R-:W-:Y:S05]  /*6a10*/  @P0 WARPSYNC.ALL ;  /* 0x0000000000000948 */ /* 0x000fea0003800000 */
[----:B------:R4:W1:Y:S04]  /*6a20*/  @P0 LDSM.16.M88.4 R28, [R3+UR44+0x200] ;  /* 0x0002002c031c083b */ /* 0x0008680008000200 */
[----:B------:R4:W1:Y:S02]  /*6a30*/  @P0 LDSM.16.M88.4 R36, [R2+0x200] ;  /* 0x000200000224083b */ /* 0x0008640000000200 */
.L_x_108:
[----:B------:R-:W-:Y:S05]  /*6a40*/  BSYNC B1 ;  /* 0x0000000000017941 */ /* 0x000fea0003800000 */
.L_x_107:
[----:B---3--:R-:W-:Y:S05]  /*6a50*/  VIADD R0, R25, 0x20 ;  /* 0x0000002019007836 */ /* 0x008fea0000000000 */
[----:B------:R-:W-:Y:S04]  /*6a60*/  SHF.R.U32.HI R0, RZ, 0x15, R0 ;  /* 0x00000015ff007819 */ /* 0x000fe80000011600 */
[----:B------:R-:W-:Y:S11]  /*6a70*/  LOP3.LUT P0, RZ, R0, 0x3, R46, 0x48, !PT ;  /* 0x0000000300ff7812 */ /* 0x000ff6000780482e */
[----:B------:R-:W-:Y:S02]  /*6a80*/  @!UPT UIADD3 URZ, UPT, UPT, URZ, URZ, URZ ;  /* 0x000000fffffff290 */ /* 0x000fe4000fffe0ff */
[----:B------:R-:W-:Y:S05]  /*6a90*/  @!P0 BRA `(.L_x_112) ;  /* 0x0000000000408947 */ /* 0x000fea0003800000 */
[----:B------:R-:W3:Y:S01]  /*6aa0*/  LDCU.64 UR8, c[0x4][0x70] ;  /* 0x01000e00ff0877ac */ /* 0x000ee20008000a00 */
[----:B----4-:R-:W-:Y:S01]  /*6ab0*/  MOV R3, 0x0 ;  /* 0x0000000000037802 */ /* 0x010fe20000000f00 */
[----:B------:R-:W-:Y:S02]  /*6ac0*/  HFMA2 R12, -RZ, RZ, 0, 5.9604644775390625e-08 ;  /* 0x00000001ff0c7431 */ /* 0x000fe400000001ff */
[----:B-1----:R-:W-:Y:S02]  /*6ad0*/  IMAD.MOV.U32 R8, RZ, RZ, 0x192 ;  /* 0x00000192ff087424 */ /* 0x002fe400078e00ff */
[----:B------:R-:W-:Y:S01]  /*6ae0*/  IMAD.MOV.U32 R13, RZ, RZ, RZ ;  /* 0x000000ffff0d7224 */ /* 0x000fe200078e00ff */
[----:B------:R-:W1:Y:S01]  /*6af0*/  LDCU.64 UR6, c[0x4][0x78] ;  /* 0x01000f00ff0677ac */ /* 0x000e620008000a00 */
[----:B------:R-:W4:Y:S01]  /*6b00*/  LDC.64 R2, c[0x4][R3] ;  /* 0x0100000003027b82 */ /* 0x000f220000000a00 */
[----:B------:R-:W5:Y:S01]  /*6b10*/  LDCU.64 UR4, c[0x4][0x10] ;  /* 0x01000200ff0477ac */ /* 0x000f620008000a00 */
[----:B---3--:R-:W-:Y:S01]  /*6b20*/  MOV R5, UR9 ;  /* 0x0000000900057c02 */ /* 0x008fe20008000f00 */
[----:B------:R-:W-:Y:S01]  /*6b30*/  IMAD.U32 R4, RZ, RZ, UR8 ;  /* 0x00000008ff047e24 */ /* 0x000fe2000f8e00ff */
[----:B-1----:R-:W-:Y:S01]  /*6b40*/  MOV R7, UR7 ;  /* 0x0000000700077c02 */ /* 0x002fe20008000f00 */
[----:B------:R-:W-:Y:S01]  /*6b50*/  IMAD.U32 R6, RZ, RZ, UR6 ;  /* 0x00000006ff067e24 */ /* 0x000fe2000f8e00ff */
[----:B-----5:R-:W-:Y:S01]  /*6b60*/  MOV R11, UR5 ;  /* 0x00000005000b7c02 */ /* 0x020fe20008000f00 */
[----:B------:R-:W-:Y:S02]  /*6b70*/  IMAD.U32 R10, RZ, RZ, UR4 ;  /* 0x00000004ff0a7e24 */ /* 0x000fe4000f8e00ff */
[----:B------:R-:W-:Y:S07]  /*6b80*/  LEPC R20, `(.L_x_112) ;  /* 0x000000001014794e */ /* 0x000fee0000000000 */
[----:B--2-4-:R-:W-:Y:S05]  /*6b90*/  CALL.ABS.NOINC R2 ;  /* 0x0000000002007343 */ /* 0x014fea0003c00000 */
.L_x_112:
[----:B-1--4-:R-:W-:Y:S01]  /*6ba0*/  SHF.L.U32 R3, R28, 0x10, RZ ;  /* 0x000000101c037819 */ /* 0x012fe200000006ff */
[----:B------:R-:W-:Y:S05]  /*6bb0*/  WARPSYNC.ALL ;  /* 0x0000000000007948 */ /* 0x000fea0003800000 */
[----:B------:R-:W-:Y:S01]  /*6bc0*/  R2UR UR4, R25 ;  /* 0x00000000190472ca */ /* 0x000fe200000e0000 */
[----:B------:R-:W1:Y:S01]  /*6bd0*/  S2R R65, SR_CgaCtaId ;  /* 0x0000000000417919 */ /* 0x000e620000008800 */
[C---:B------:R-:W-:Y:S01]  /*6be0*/  SHF.L.U32 R20, R29.reuse, 0x10, RZ ;  /* 0x000000101d147819 */ /* 0x040fe200000006ff */
[----:B------:R-:W-:Y:S01]  /*6bf0*/  BSSY.RECONVERGENT B0, `(.L_x_113) ;  /* 0x0000054000007945 */ /* 0x000fe20003800200 */
[----:B------:R-:W-:Y:S02]  /*6c00*/  LOP3.LUT R21, R29, 0xffff0000, RZ, 0xc0, !PT ;  /* 0xffff00001d157812 */ /* 0x000fe400078ec0ff */
[----:B------:R-:W-:Y:S02]  /*6c10*/  ISETP.NE.AND P6, PT, R58, RZ, PT ;  /* 0x000000ff3a00720c */ /* 0x000fe40003fc5270 */
[----:B------:R-:W-:Y:S05]  /*6c20*/  ISETP.NE.AND P0, PT, R57, RZ, PT ;  /* 0x000000ff3900720c */ /* 0x000fea0003f05270 */
[----:B------:R-:W3:Y:S02]  /*6c30*/  LDTM.16dp256bit.x4 R4, tmem[UR4+0x20] ;  /* 0x00002004000479ee */ /* 0x000ee40008120000 */
[----:B---3--:R-:W-:Y:S01]  /*6c40*/  FMUL R0, R24, R4 ;  /* 0x0000000418007220 */ /* 0x008fe20000400000 */
[----:B------:R-:W-:Y:S01]  /*6c50*/  LOP3.LUT R4, R28, 0xffff0000, RZ, 0xc0, !PT ;  /* 0xffff00001c047812 */ /* 0x000fe200078ec0ff */
[C---:B------:R-:W-:Y:S01]  /*6c60*/  FMUL R2, R24.reuse, R5 ;  /* 0x0000000518027220 */ /* 0x040fe20000400000 */
[C---:B------:R-:W-:Y:S01]  /*6c70*/  FMUL R7, R24.reuse, R7 ;  /* 0x0000000718077220 */ /* 0x040fe20000400000 */
[C---:B------:R-:W-:Y:S01]  /*6c80*/  FFMA R0, R27.reuse, R3, R0 ;  /* 0x000000031b007223 */ /* 0x040fe20000000000 */
[C---:B------:R-:W-:Y:S01]  /*6c90*/  FMUL R3, R24.reuse, R6 ;  /* 0x0000000618037220 */ /* 0x040fe20000400000 */
[C---:B------:R-:W-:Y:S01]  /*6ca0*/  FFMA R2, R27.reuse, R4, R2 ;  /* 0x000000041b027223 */ /* 0x040fe20000000002 */
[C---:B------:R-:W-:Y:S01]  /*6cb0*/  FMUL R4, R24.reuse, R8 ;  /* 0x0000000818047220 */ /* 0x040fe20000400000 */
[----:B------:R-:W-:Y:S01]  /*6cc0*/  FMUL R8, R24, R12 ;  /* 0x0000000c18087220 */ /* 0x000fe20000400000 */
[C---:B------:R-:W-:Y:S01]  /*6cd0*/  FFMA R3, R27.reuse, R20, R3 ;  /* 0x000000141b037223 */ /* 0x040fe20000000003 */
[----:B------:R-:W-:Y:S01]  /*6ce0*/  FFMA R7, R27, R21, R7 ;  /* 0x000000151b077223 */ /* 0x000fe20000000007 */
[----:B------:R-:W-:Y:S01]  /*6cf0*/  F2FP.BF16.F32.PACK_AB R32, R2, R0 ;  /* 0x000000000220723e */ /* 0x000fe200000010ff */
[----:B------:R-:W-:Y:S01]  /*6d00*/  FMUL R12, R24, R16 ;  /* 0x00000010180c7220 */ /* 0x000fe20000400000 */
[----:B------:R-:W-:Y:S01]  /*6d10*/  SHF.L.U32 R16, R30, 0x10, RZ ;  /* 0x000000101e107819 */ /* 0x000fe200000006ff */
[----:B------:R-:W-:Y:S01]  /*6d20*/  FMUL R5, R24, R9 ;  /* 0x0000000918057220 */ /* 0x000fe20000400000 */
[----:B------:R-:W-:Y:S01]  /*6d30*/  LOP3.LUT R0, R30, 0xffff0000, RZ, 0xc0, !PT ;  /* 0xffff00001e007812 */ /* 0x000fe200078ec0ff */
[C---:B------:R-:W-:Y:S01]  /*6d40*/  FMUL R6, R24.reuse, R10 ;  /* 0x0000000a18067220 */ /* 0x040fe20000400000 */
[----:B------:R-:W-:Y:S01]  /*6d50*/  SHF.L.U32 R2, R31, 0x10, RZ ;  /* 0x000000101f027819 */ /* 0x000fe200000006ff */
[----:B------:R-:W-:Y:S01]  /*6d60*/  FFMA R4, R27, R16, R4 ;  /* 0x000000101b047223 */ /* 0x000fe20000000004 */
[----:B------:R-:W-:Y:S01]  /*6d70*/  F2FP.BF16.F32.PACK_AB R33, R7, R3 ;  /* 0x000000030721723e */ /* 0x000fe200000010ff */
[----:B------:R-:W-:Y:S01]  /*6d80*/  FFMA R5, R27, R0, R5 ;  /* 0x000000001b057223 */ /* 0x000fe20000000005 */
[----:B------:R-:W-:Y:S01]  /*6d90*/  LOP3.LUT R3, R31, 0xffff0000, RZ, 0xc0, !PT ;  /* 0xffff00001f037812 */ /* 0x000fe200078ec0ff */
[----:B------:R-:W-:Y:S01]  /*6da0*/  FMUL R11, R24, R11 ;  /* 0x0000000b180b7220 */ /* 0x000fe20000400000 */
[C---:B------:R-:W-:Y:S01]  /*6db0*/  SHF.L.U32 R0, R36.reuse, 0x10, RZ ;  /* 0x0000001024007819 */ /* 0x040fe200000006ff */
[C---:B------:R-:W-:Y:S01]  /*6dc0*/  FFMA R6, R27.reuse, R2, R6 ;  /* 0x000000021b067223 */ /* 0x040fe20000000006 */
[----:B------:R-:W-:Y:S01]  /*6dd0*/  LOP3.LUT R2, R36, 0xffff0000, RZ, 0xc0, !PT ;  /* 0xffff000024027812 */ /* 0x000fe200078ec0ff */
[----:B------:R-:W-:Y:S01]  /*6de0*/  FFMA R11, R27, R3, R11 ;  /* 0x000000031b0b7223 */ /* 0x000fe2000000000b */
[----:B------:R-:W-:Y:S01]  /*6df0*/  SHF.L.U32 R3, R37, 0x10, RZ ;  /* 0x0000001025037819 */ /* 0x000fe200000006ff */
[C---:B------:R-:W-:Y:S01]  /*6e00*/  FMUL R9, R24.reuse, R13 ;  /* 0x0000000d18097220 */ /* 0x040fe20000400000 */
[----:B------:R-:W-:Y:S01]  /*6e10*/  F2FP.BF16.F32.PACK_AB R34, R5, R4 ;  /* 0x000000040522723e */ /* 0x000fe200000010ff */
[----:B------:R-:W-:Y:S01]  /*6e20*/  FMUL R10, R24, R14 ;  /* 0x0000000e180a7220 */ /* 0x000fe20000400000 */
[----:B------:R-:W-:Y:S01]  /*6e30*/  SHF.L.U32 R4, R39, 0x10, RZ ;  /* 0x0000001027047819 */ /* 0x000fe200000006ff */
[----:B------:R-:W-:Y:S01]  /*6e40*/  FFMA R8, R27, R0, R8 ;  /* 0x000000001b087223 */ /* 0x000fe20000000008 */
[----:B------:R-:W-:Y:S01]  /*6e50*/  LOP3.LUT R0, R37, 0xffff0000, RZ, 0xc0, !PT ;  /* 0xffff000025007812 */ /* 0x000fe200078ec0ff */
[C---:B------:R-:W-:Y:S01]  /*6e60*/  FFMA R9, R27.reuse, R2, R9 ;  /* 0x000000021b097223 */ /* 0x040fe20000000009 */
[C---:B------:R-:W-:Y:S01]  /*6e70*/  SHF.L.U32 R2, R38.reuse, 0x10, RZ ;  /* 0x0000001026027819 */ /* 0x040fe200000006ff */
[----:B------:R-:W-:Y:S01]  /*6e80*/  FFMA R10, R27, R3, R10 ;  /* 0x000000031b0a7223 */ /* 0x000fe2000000000a */
[----:B------:R-:W-:Y:S01]  /*6e90*/  LOP3.LUT R3, R38, 0xffff0000, RZ, 0xc0, !PT ;  /* 0xffff000026037812 */ /* 0x000fe200078ec0ff */
[C---:B------:R-:W-:Y:S01]  /*6ea0*/  FMUL R15, R24.reuse, R15 ;  /* 0x0000000f180f7220 */ /* 0x040fe20000400000 */
[----:B------:R-:W-:Y:S01]  /*6eb0*/  LOP3.LUT R5, R39, 0xffff0000, RZ, 0xc0, !PT ;  /* 0xffff000027057812 */ /* 0x000fe200078ec0ff */
[C---:B------:R-:W-:Y:S01]  /*6ec0*/  FMUL R13, R24.reuse, R17 ;  /* 0x00000011180d7220 */ /* 0x040fe20000400000 */
[----:B------:R-:W-:Y:S01]  /*6ed0*/  F2FP.BF16.F32.PACK_AB R35, R11, R6 ;  /* 0x000000060b23723e */ /* 0x000fe200000010ff */
[C---:B------:R-:W-:Y:S01]  /*6ee0*/  FMUL R14, R24.reuse, R18 ;  /* 0x00000012180e7220 */ /* 0x040fe20000400000 */
[C---:B------:R-:W-:Y:S01]  /*6ef0*/  FFMA R15, R27.reuse, R0, R15 ;  /* 0x000000001b0f7223 */ /* 0x040fe2000000000f */
[----:B------:R-:W-:Y:S01]  /*6f00*/  FMUL R19, R24, R19 ;  /* 0x0000001318137220 */ /* 0x000fe20000400000 */
[----:B------:R-:W-:Y:S01]  /*6f10*/  FFMA R12, R27, R2, R12 ;  /* 0x000000021b0c7223 */ /* 0x000fe2000000000c */
[----:B------:R3:W-:Y:S01]  /*6f20*/  STSM.16.M88.4 [R60+0x1200], R32 ;  /* 0x001200203c007844 */ /* 0x0007e20000000200 */
[----:B------:R-:W-:Y:S01]  /*6f30*/  F2FP.BF16.F32.PACK_AB R8, R9, R8 ;  /* 0x000000080908723e */ /* 0x000fe200000010ff */
[----:B------:R-:W-:Y:S01]  /*6f40*/  FFMA R13, R27, R3, R13 ;  /* 0x000000031b0d7223 */ /* 0x000fe2000000000d */
[----:B------:R-:W-:Y:S01]  /*6f50*/  F2FP.BF16.F32.PACK_AB R9, R15, R10 ;  /* 0x0000000a0f09723e */ /* 0x000fe200000010ff */
[C---:B------:R-:W-:Y:S01]  /*6f60*/  FFMA R14, R27.reuse, R4, R14 ;  /* 0x000000041b0e7223 */ /* 0x040fe2000000000e */
[----:B------:R-:W-:Y:S01]  /*6f70*/  FFMA R19, R27, R5, R19 ;  /* 0x000000051b137223 */ /* 0x000fe20000000013 */
[----:B------:R-:W-:Y:S02]  /*6f80*/  MOV R0, UR46 ;  /* 0x0000002e00007c02 */ /* 0x000fe40008000f00 */
[----:B------:R-:W-:Y:S02]  /*6f90*/  F2FP.BF16.F32.PACK_AB R10, R13, R12 ;  /* 0x0000000c0d0a723e */ /* 0x000fe400000010ff */
[----:B------:R-:W-:Y:S02]  /*6fa0*/  F2FP.BF16.F32.PACK_AB R11, R19, R14 ;  /* 0x0000000e130b723e */ /* 0x000fe400000010ff */
[----:B------:R-:W-:Y:S02]  /*6fb0*/  @P6 LEA R0, R0, UR44, 0x3 ;  /* 0x0000002c00006c11 */ /* 0x000fe4000f8e18ff */
[----:B------:R-:W-:Y:S01]  /*6fc0*/  LEA R2, R61, UR44, 0x3 ;  /* 0x0000002c3d027c11 */ /* 0x000fe2000f8e18ff */
[----:B------:R3:W-:Y:S01]  /*6fd0*/  STSM.16.M88.4 [R59+0x1200], R8 ;  /* 0x001200083b007844 */ /* 0x0007e20000000200 */
[----:B------:R-:W-:Y:S02]  /*6fe0*/  @P6 IADD3 R0, PT, PT, R0, 0x50, RZ ;  /* 0x0000005000006810 */ /* 0x000fe40007ffe0ff */
[----:B------:R-:W-:Y:S01]  /*6ff0*/  @P6 SHF.L.U32 R3, R55, 0x1f, RZ ;  /* 0x0000001f37036819 */ /* 0x000fe200000006ff */
[----:B------:R-:W-:Y:S01]  /*7000*/  @!PT LDS RZ, [RZ] ;  /* 0x00000000fffff984 */ /* 0x000fe20000000800 */
[----:B------:R-:W-:Y:S01]  /*7010*/  @!PT LDS RZ, [RZ] ;  /* 0x00000000fffff984 */ /* 0x000fe20000000800 */
[----:B------:R-:W-:Y:S01]  /*7020*/  @!PT LDS RZ, [RZ] ;  /* 0x00000000fffff984 */ /* 0x000fe20000000800 */
[----:B------:R-:W-:Y:S01]  /*7030*/  @!PT LDS RZ, [RZ] ;  /* 0x00000000fffff984 */ /* 0x000fe20000000800 */
[----:B------:R4:W-:Y:S06]  /*7040*/  MEMBAR.ALL.CTA ;  /* 0x0000000000007992 */ /* 0x0009ec0000008000 */
[----:B----4-:R-:W4:Y:S01]  /*7050*/  FENCE.VIEW.ASYNC.S ;  /* 0x00000000000073c6 */ /* 0x010f220000000000 */
[----:B-1----:R-:W-:Y:S01]  /*7060*/  @P6 PRMT R0, R65, 0x654, R0 ;  /* 0x0000065441006816 */ /* 0x002fe20000000000 */
[----:B----4-:R-:W-:Y:S06]  /*7070*/  BAR.SYNC.DEFER_BLOCKING 0x1, 0x80 ;  /* 0x0042000000007b1d */ /* 0x010fec0000010000 */
[----:B------:R-:W-:Y:S05]  /*7080*/  @P0 BRA `(.L_x_114) ;  /* 0x0000000000280947 */ /* 0x000fea0003800000 */
[----:B------:R-:W1:Y:S01]  /*7090*/  LDCU.64 UR6, c[0x0][0x348] ;  /* 0x00006900ff0677ac */ /* 0x000e620008000a00 */
[----:B------:R-:W-:Y:S02]  /*70a0*/  UIADD3 UR9, UPT, UPT, UR49, 0x20, URZ ;  /* 0x0000002031097890 */ /* 0x000fe4000fffe0ff */
[----:B------:R-:W-:Y:S01]  /*70b0*/  UIADD3 UR8, UPT, UPT, UR44, 0x1200, URZ ;  /* 0x000012002c087890 */ /* 0x000fe2000fffe0ff */
[----:B------:R-:W-:Y:S01]  /*70c0*/  UMOV UR10, UR50 ;  /* 0x00000032000a7c82 */ /* 0x000fe20008000000 */
[----:B------:R-:W-:Y:S01]  /*70d0*/  UMOV UR11, UR36 ;  /* 0x00000024000b7c82 */ /* 0x000fe20008000000 */
[----:B-1----:R-:W-:Y:S04]  /*70e0*/  UIADD3 UR4, UP0, UPT, UR6, 0x680, URZ ;  /* 0x0000068006047890 */ /* 0x002fe8000ff1e0ff */
[----:B------:R-:W-:Y:S09]  /*70f0*/  UIADD3.X UR5, UPT, UPT, URZ, UR7, URZ, UP0, !UPT ;  /* 0x00000007ff057290 */ /* 0x000ff200087fe4ff */
[----:B------:R1:W-:Y:S01]  /*7100*/  UTMASTG.3D [UR8], [UR4] ;  /* 0x00000008040073b5 */ /* 0x0003e20008010000 */
[----:B------:R0:W-:Y:S01]  /*7110*/  UTMACMDFLUSH ;  /* 0x00000000000079b7 */ /* 0x0001e20000000000 */
[----:B-1----:R-:W-:Y:S04]  /*7120*/  DEPBAR.LE SB0, 0x1 ;  /* 0x000080400000791a */ /* 0x002fe80000000000 */
.L_x_114:
[----:B------:R-:W-:Y:S05]  /*7130*/  BSYNC.RECONVERGENT B0 ;  /* 0x0000000000007941 */ /* 0x000fea0003800200 */
.L_x_113:
[----:B------:R-:W-:Y:S01]  /*7140*/  BAR.SYNC.DEFER_BLOCKING 0x1, 0x80 ;  /* 0x0042000000007b1d */ /* 0x000fe20000010000 */
[----:B------:R-:W-:Y:S04]  /*7150*/  UIADD3 UR4, UPT, UPT, UR46, 0x1, URZ ;  /* 0x000000012e047890 */ /* 0x000fe8000fffe0ff */
[----:B------:R-:W-:Y:S04]  /*7160*/  UISETP.NE.AND UP0, UPT, UR4, 0x4, UPT ;  /* 0x000000040400788c */ /* 0x000fe8000bf05270 */
[----:B------:R-:W-:Y:S01]  /*7170*/  USEL UR45, UR4, URZ, UP0 ;  /* 0x000000ff042d7287 */ /* 0x000fe20008000000 */
[----:B------:R1:W-:Y:S01]  /*7180*/  @P6 SYNCS.ARRIVE.TRANS64.RED.A1T0 RZ, [R0+URZ], RZ ;  /* 0x000000ff00ff69a7 */ /* 0x0003e200081004ff */
[----:B------:R-:W-:Y:S01]  /*7190*/  BSSY B1, `(.L_x_115) ;  /* 0x0000014000017945 */ /* 0x000fe20003800000 */
[----:B------:R-:W4:Y:S02]  /*71a0*/  @P6 SYNCS.PHASECHK.TRANS64.TRYWAIT P0, [R2+URZ+0x30], R3 ;  /* 0x00003003020065a7 */ /* 0x000f2400080011ff */
[----:B----4-:R-:W-:Y:S01]  /*71b0*/  @P6 SEL R63, RZ, 0x1, !P0 ;  /* 0x00000001ff3f6807 */ /* 0x010fe20004000000 */
[----:B-1----:R-:W-:Y:S06]  /*71c0*/  @!P6 BRA `(.L_x_116) ;  /* 0x000000000040e947 */ /* 0x002fec0003800000 */
[----:B------:R-:W-:Y:S01]  /*71d0*/  ISETP.NE.AND P1, PT, R64, RZ, PT ;  /* 0x000000ff4000720c */ /* 0x000fe20003f25270 */
[----:B------:R-:W-:Y:S01]  /*71e0*/  BSSY B0, `(.L_x_117) ;  /* 0x0000009000007945 */ /* 0x000fe20003800000 */
[----:B------:R-:W-:Y:S11]  /*71f0*/  ISETP.NE.AND P0, PT, R63, RZ, PT ;  /* 0x000000ff3f00720c */ /* 0x000ff60003f05270 */
[----:B------:R-:W-:Y:S05]  /*7200*/  @P1 IMAD R3, R61, 0x1000, R62 ;  /* 0x000010003d031824 */ /* 0x000fea00078e023e */
[----:B------:R-:W-:Y:S05]  /*7210*/  @P1 IADD3 R0, PT, PT, R3, UR44, RZ ;  /* 0x0000002c03001c10 */ /* 0x000fea000fffe0ff */
[----:B------:R-:W-:Y:S01]  /*7220*/  @P1 IMAD.IADD R0, R56, 0x1, R0 ;  /* 0x0000000138001824 */ /* 0x000fe200078e0200 */
[----:B------:R-:W-:Y:S06]  /*7230*/  @P0 BRA `(.L_x_118) ;  /* 0x00000000000c0947 */ /* 0x000fec0003800000 */
[----:B------:R-:W-:Y:S04]  /*7240*/  SHF.L.U32 R4, R55, 0x1f, RZ ;  /* 0x0000001f37047819 */ /* 0x000fe800000006ff */
[----:B------:R-:W1:Y:S02]  /*7250*/  SYNCS.PHASECHK.TRANS64.TRYWAIT P0, [R2+URZ+0x30], R4 ;  /* 0x00003004020075a7 */ /* 0x000e6400080011ff */
[----:B-1----:R-:W-:Y:S05]  /*7260*/  @!P0 BRA `(.L_x_119) ;  /* 0x0000001c00808947 */ /* 0x002fea0003800000 */
.L_x_118:
[----:B------:R-:W-:Y:S05]  /*7270*/  BSYNC B0 ;  /* 0x0000000000007941 */ /* 0x000fea0003800000 */
.L_x_117:
[----:B------:R-:W-:Y:S02]  /*7280*/  ISETP.NE.AND P0, PT, R64, RZ, PT ;  /* 0x000000ff4000720c */ /* 0x000fe40003f05270 */
[----:B------:R-:W-:Y:S11]  /*7290*/  IADD3 R61, PT, PT, R61, 0x1, RZ ;  /* 0x000000013d3d7810 */ /* 0x000ff60007ffe0ff */
[----:B------:R-:W-:Y:S05]  /*72a0*/  @P0 WARPSYNC.ALL ;  /* 0x0000000000000948 */ /* 0x000fea0003800000 */
[----:B------:R4:W1:Y:S04]  /*72b0*/  @P0 LDSM.16.M88.4 R28, [R3+UR44+0x200] ;  /* 0x0002002c031c083b */ /* 0x0008680008000200 */
[----:B------:R4:W1:Y:S02]  /*72c0*/  @P0 LDSM.16.M88.4 R36, [R0+0x200] ;  /* 0x000200000024083b */ /* 0x0008640000000200 */
.L_x_116:
[----:B------:R-:W-:Y:S05]  /*72d0*/  BSYNC B1 ;  /* 0x0000000000017941 */ /* 0x000fea0003800000 */
.L_x_115:
[----:B----4-:R-:W-:Y:S05]  /*72e0*/  VIADD R0, R25, 0x40 ;  /* 0x0000004019007836 */ /* 0x010fea0000000000 */
[----:B------:R-:W-:Y:S04]  /*72f0*/  SHF.R.U32.HI R0, RZ, 0x15, R0 ;  /* 0x00000015ff007819 */ /* 0x000fe80000011600 */
[----:B------:R-:W-:Y:S11]  /*7300*/  LOP3.LUT P0, RZ, R0, 0x3, R46, 0x48, !PT ;  /* 0x0000000300ff7812 */ /* 0x000ff6000780482e */
[----:B------:R-:W-:Y:S02]  /*7310*/  @!UPT UIADD3 URZ, UPT, UPT, URZ, URZ, URZ ;  /* 0x000000fffffff290 */ /* 0x000fe4000fffe0ff */
[----:B------:R-:W-:Y:S05]  /*7320*/  @!P0 BRA `(.L_x_120) ;  /* 0x0000000000408947 */ /* 0x000fea0003800000 */
[----:B------:R-:W4:Y:S01]  /*7330*/  LDCU.64 UR8, c[0x4][0x70] ;  /* 0x01000e00ff0877ac */ /* 0x000f220008000a00 */
[----:B------:R-:W-:Y:S01]  /*7340*/  MOV R3, 0x0 ;  /* 0x0000000000037802 */ /* 0x000fe20000000f00 */
[----:B------:R-:W-:Y:S02]  /*7350*/  HFMA2 R12, -RZ, RZ, 0, 5.9604644775390625e-08 ;  /* 0x00000001ff0c7431 */ /* 0x000fe400000001ff */
[----:B---3--:R-:W-:Y:S02]  /*7360*/  IMAD.MOV.U32 R8, RZ, RZ, 0x192 ;  /* 0x00000192ff087424 */ /* 0x008fe400078e00ff */
[----:B------:R-:W-:Y:S01]  /*7370*/  IMAD.MOV.U32 R13, RZ, RZ, RZ ;  /* 0x000000ffff0d7224 */ /* 0x000fe200078e00ff */
[----:B------:R-:W3:Y:S01]  /*7380*/  LDCU.64 UR6, c[0x4][0x78] ;  /* 0x01000f00ff0677ac */ /* 0x000ee20008000a00 */
[----:B-1----:R-:W1:Y:S01]  /*7390*/  LDC.64 R2, c[0x4][R3] ;  /* 0x0100000003027b82 */ /* 0x002e620000000a00 */
[----:B------:R-:W5:Y:S01]  /*73a0*/  LDCU.64 UR4, c[0x4][0x10] ;  /* 0x01000200ff0477ac */ /* 0x000f620008000a00 */
[----:B----4-:R-:W-:Y:S01]  /*73b0*/  MOV R5, UR9 ;  /* 0x0000000900057c02 */ /* 0x010fe20008000f00 */
[----:B------:R-:W-:Y:S01]  /*73c0*/  IMAD.U32 R4, RZ, RZ, UR8 ;  /* 0x00000008ff047e24 */ /* 0x000fe2000f8e00ff */
[----:B---3--:R-:W-:Y:S01]  /*73d0*/  MOV R7, UR7 ;  /* 0x0000000700077c02 */ /* 0x008fe20008000f00 */
[----:B------:R-:W-:Y:S01]  /*73e0*/  IMAD.U32 R6, RZ, RZ, UR6 ;  /* 0x00000006ff067e24 */ /* 0x000fe2000f8e00ff */
[----:B-----5:R-:W-:Y:S01]  /*73f0*/  MOV R11, UR5 ;  /* 0x00000005000b7c02 */ /* 0x020fe20008000f00 */
[----:B------:R-:W-:Y:S02]  /*7400*/  IMAD.U32 R10, RZ, RZ, UR4 ;  /* 0x00000004ff0a7e24 */ /* 0x000fe4000f8e00ff */
[----:B------:R-:W-:Y:S07]  /*7410*/  LEPC R20, `(.L_x_120) ;  /* 0x000000001014794e */ /* 0x000fee0000000000 */
[----:B-12---:R-:W-:Y:S05]  /*7420*/  CALL.ABS.NOINC R2 ;  /* 0x0000000002007343 */ /* 0x006fea0003c00000 */
.L_x_120:
[----:B-1----:R-:W-:Y:S01]  /*7430*/  SHF.L.U32 R3, R28, 0x10, RZ ;  /* 0x000000101c037819 */ /* 0x002fe200000006ff */
[----:B------:R-:W-:Y:S05]  /*7440*/  WARPSYNC.ALL ;  /* 0x0000000000007948 */ /* 0x000fea0003800000 */
[----:B------:R-:W-:Y:S01]  /*7450*/  R2UR UR4, R25 ;  /* 0x00000000190472ca */ /* 0x000fe200000e0000 */
[----:B------:R-:W-:Y:S01]  /*7460*/  BSSY.RECONVERGENT B0, `(.L_x_121) ;  /* 0x0000055000007945 */ /* 0x000fe20003800200 */
[C---:B------:R-:W-:Y:S02]  /*7470*/  SHF.L.U32 R20, R29.reuse, 0x10, RZ ;  /* 0x000000101d147819 */ /* 0x040fe400000006ff */
[----:B------:R-:W-:Y:S02]  /*7480*/  LOP3.LUT R21, R29, 0xffff0000, RZ, 0xc0, !PT ;  /* 0xffff00001d157812 */ /* 0x000fe400078ec0ff */
[----:B------:R-:W-:Y:S02]  /*7490*/  ISETP.NE.AND P6, PT, R58, RZ, PT ;  /* 0x000000ff3a00720c */ /* 0x000fe40003fc5270 */
[----:B------:R-:W-:Y:S05]  /*74a0*/  ISETP.NE.AND P0, PT, R57, RZ, PT ;  /* 0x000000ff3900720c */ /* 0x000fea0003f05270 */
[----:B---3--:R-:W1:Y:S02]  /*74b0*/  LDTM.16dp256bit.x4 R4, tmem[UR4+0x40] ;  /* 0x00004004000479ee */ /* 0x008e640008120000 */
[----:B-1----:R-:W-:Y:S01]  /*74c0*/  FMUL R0, R24, R4 ;  /* 0x0000000418007220 */ /* 0x002fe20000400000 */
[----:B------:R-:W-:Y:S01]  /*74d0*/  LOP3.LUT R4, R28, 0xffff0000, RZ, 0xc0, !PT ;  /* 0xffff00001c047812 */ /* 0x000fe200078ec0ff */
[C---:B------:R-:W-:Y:S01]  /*74e0*/  FMUL R2, R24.reuse, R5 ;  /* 0x0000000518027220 */ /* 0x040fe20000400000 */
        /* <DEDUP_REMOVED lines=26> */
[----:B------:R-:W-:Y:S01]  /*7690*/  FMUL R10, R24, R14 ;  /* 0x0000000e180a7220 */ /* 0x000fe20000400000 */
[----:B------:R-:W-:Y:S01]  /*76a0*/  SHF.L.U32 R4, R39, 0x10, RZ ;  /* 0x0000001027047819 */ /* 0x000fe200000006ff */
[----:B------:R-:W-:Y:S01]  /*76b0*/  FFMA R11, R27, R16, R11 ;  /* 0x000000101b0b7223 */ /* 0x000fe2000000000b */
[----:B------:R-:W-:Y:S01]  /*76c0*/  LOP3.LUT R5, R39, 0xffff0000, RZ, 0xc0, !PT ;  /* 0xffff000027057812 */ /* 0x000fe200078ec0ff */
[----:B------:R-:W-:Y:S01]  /*76d0*/  FFMA R8, R27, R0, R8 ;  /* 0x000000001b087223 */ /* 0x000fe20000000008 */
[----:B------:R-:W-:Y:S01]  /*76e0*/  LOP3.LUT R0, R37, 0xffff0000, RZ, 0xc0, !PT ;  /* 0xffff000025007812 */ /* 0x000fe200078ec0ff */
[C---:B------:R-:W-:Y:S01]  /*76f0*/  FFMA R9, R27.reuse, R2, R9 ;  /* 0x000000021b097223 */ /* 0x040fe20000000009 */
[C---:B------:R-:W-:Y:S01]  /*7700*/  SHF.L.U32 R2, R38.reuse, 0x10, RZ ;  /* 0x0000001026027819 */ /* 0x040fe200000006ff */
[----:B------:R-:W-:Y:S01]  /*7710*/  FFMA R10, R27, R3, R10 ;  /* 0x000000031b0a7223 */ /* 0x000fe2000000000a */
[----:B------:R-:W-:Y:S01]  /*7720*/  LOP3.LUT R3, R38, 0xffff0000, RZ, 0xc0, !PT ;  /* 0xffff000026037812 */ /* 0x000fe200078ec0ff */
[C---:B------:R-:W-:Y:S01]  /*7730*/  FMUL R15, R24.reuse, R15 ;  /* 0x0000000f180f7220 */ /* 0x040fe20000400000 */
[----:B------:R-:W-:Y:S01]  /*7740*/  F2FP.BF16.F32.PACK_AB R35, R11, R6 ;  /* 0x000000060b23723e */ /* 0x000fe200000010ff */
[C---:B------:R-:W-:Y:S01]  /*7750*/  FMUL R13, R24.reuse, R17 ;  /* 0x00000011180d7220 */ /* 0x040fe20000400000 */
[C---:B------:R-:W-:Y:S01]  /*7760*/  FMUL R14, R24.reuse, R18 ;  /* 0x00000012180e7220 */ /* 0x040fe20000400000 */
[----:B------:R-:W-:Y:S01]  /*7770*/  FFMA R15, R27, R0, R15 ;  /* 0x000000001b0f7223 */ /* 0x000fe2000000000f */
[----:B------:R-:W-:Y:S01]  /*7780*/  FMUL R19, R24, R19 ;  /* 0x0000001318137220 */ /* 0x000fe20000400000 */
[----:B------:R1:W-:Y:S01]  /*7790*/  STSM.16.M88.4 [R60+0x2200], R32 ;  /* 0x002200203c007844 */ /* 0x0003e20000000200 */
[----:B------:R-:W-:Y:S01]  /*77a0*/  F2FP.BF16.F32.PACK_AB R8, R9, R8 ;  /* 0x000000080908723e */ /* 0x000fe200000010ff */
[----:B------:R-:W-:Y:S01]  /*77b0*/  FFMA R12, R27, R2, R12 ;  /* 0x000000021b0c7223 */ /* 0x000fe2000000000c */
[----:B------:R-:W-:Y:S01]  /*77c0*/  F2FP.BF16.F32.PACK_AB R9, R15, R10 ;  /* 0x0000000a0f09723e */ /* 0x000fe200000010ff */
[C---:B------:R-:W-:Y:S01]  /*77d0*/  FFMA R13, R27.reuse, R3, R13 ;  /* 0x000000031b0d7223 */ /* 0x040fe2000000000d */
        /* <DEDUP_REMOVED lines=15> */
[----:B---3--:R-:W3:Y:S01]  /*78d0*/  FENCE.VIEW.ASYNC.S ;  /* 0x00000000000073c6 */ /* 0x008ee20000000000 */
[----:B------:R-:W-:Y:S01]  /*78e0*/  @P6 PRMT R0, R65, 0x654, R0 ;  /* 0x0000065441006816 */ /* 0x000fe20000000000 */
[----:B---3--:R-:W-:Y:S06]  /*78f0*/  BAR.SYNC.DEFER_BLOCKING 0x1, 0x80 ;  /* 0x0042000000007b1d */ /* 0x008fec0000010000 */
[----:B------:R-:W-:Y:S05]  /*7900*/  @P0 BRA `(.L_x_122) ;  /* 0x0000000000280947 */ /* 0x000fea0003800000 */
[----:B------:R-:W3:Y:S01]  /*7910*/  LDCU.64 UR6, c[0x0][0x348] ;  /* 0x00006900ff0677ac */ /* 0x000ee20008000a00 */
[----:B------:R-:W-:Y:S02]  /*7920*/  UIADD3 UR9, UPT, UPT, UR49, 0x40, URZ ;  /* 0x0000004031097890 */ /* 0x000fe4000fffe0ff */
[----:B------:R-:W-:Y:S01]  /*7930*/  UIADD3 UR8, UPT, UPT, UR44, 0x2200, URZ ;  /* 0x000022002c087890 */ /* 0x000fe2000fffe0ff */
[----:B------:R-:W-:Y:S01]  /*7940*/  UMOV UR10, UR50 ;  /* 0x00000032000a7c82 */ /* 0x000fe20008000000 */
[----:B------:R-:W-:Y:S01]  /*7950*/  UMOV UR11, UR36 ;  /* 0x00000024000b7c82 */ /* 0x000fe20008000000 */
[----:B---3--:R-:W-:Y:S04]  /*7960*/  UIADD3 UR4, UP0, UPT, UR6, 0x680, URZ ;  /* 0x0000068006047890 */ /* 0x008fe8000ff1e0ff */
[----:B------:R-:W-:Y:S09]  /*7970*/  UIADD3.X UR5, UPT, UPT, URZ, UR7, URZ, UP0, !UPT ;  /* 0x00000007ff057290 */ /* 0x000ff200087fe4ff */
[----:B------:R3:W-:Y:S01]  /*7980*/  UTMASTG.3D [UR8], [UR4] ;  /* 0x00000008040073b5 */ /* 0x0007e20008010000 */
[----:B------:R0:W-:Y:S01]  /*7990*/  UTMACMDFLUSH ;  /* 0x00000000000079b7 */ /* 0x0001e20000000000 */
[----:B---3--:R-:W-:Y:S04]  /*79a0*/  DEPBAR.LE SB0, 0x1 ;  /* 0x000080400000791a */ /* 0x008fe80000000000 */
.L_x_122:
[----:B------:R-:W-:Y:S05]  /*79b0*/  BSYNC.RECONVERGENT B0 ;  /* 0x0000000000007941 */ /* 0x000fea0003800200 */
.L_x_121:
        /* <DEDUP_REMOVED lines=8> */
[----:B---3--:R-:W-:Y:S06]  /*7a40*/  @!P6 BRA `(.L_x_124) ;  /* 0x000000000040e947 */ /* 0x008fec0003800000 */
        /* <DEDUP_REMOVED lines=8> */
[----:B------:R-:W3:Y:S02]  /*7ad0*/  SYNCS.PHASECHK.TRANS64.TRYWAIT P0, [R3+URZ+0x30], R0 ;  /* 0x00003000030075a7 */ /* 0x000ee400080011ff */
[----:B---3--:R-:W-:Y:S05]  /*7ae0*/  @!P0 BRA `(.L_x_127) ;  /* 0x0000001400748947 */ /* 0x008fea0003800000 */
.L_x_126:
[----:B------:R-:W-:Y:S05]  /*7af0*/  BSYNC B0 ;  /* 0x0000000000007941 */ /* 0x000fea0003800000 */
.L_x_125:
[----:B------:R-:W-:Y:S11]  /*7b00*/  ISETP.NE.AND P0, PT, R64, RZ, PT ;  /* 0x000000ff4000720c */ /* 0x000ff60003f05270 */
[----:B------:R-:W-:Y:S02]  /*7b10*/  @!UPT UIADD3 URZ, UPT, UPT, URZ, URZ, URZ ;  /* 0x000000fffffff290 */ /* 0x000fe4000fffe0ff */
[----:B------:R-:W-:Y:S05]  /*7b20*/  @P0 WARPSYNC.ALL ;  /* 0x0000000000000948 */ /* 0x000fea0003800000 */
[----:B------:R4:W1:Y:S04]  /*7b30*/  @P0 LDSM.16.M88.4 R28, [R61+UR44+0x200] ;  /* 0x0002002c3d1c083b */ /* 0x0008680008000200 */
[----:B------:R4:W1:Y:S02]  /*7b40*/  @P0 LDSM.16.M88.4 R36, [R2+0x200] ;  /* 0x000200000224083b */ /* 0x0008640000000200 */
.L_x_124:
[----:B------:R-:W-:Y:S05]  /*7b50*/  BSYNC B1 ;  /* 0x0000000000017941 */ /* 0x000fea0003800000 */
.L_x_123:
[----:B---3--:R-:W-:Y:S05]  /*7b60*/  VIADD R0, R25, 0x60 ;  /* 0x0000006019007836 */ /* 0x008fea0000000000 */
[----:B------:R-:W-:Y:S04]  /*7b70*/  SHF.R.U32.HI R0, RZ, 0x15, R0 ;  /* 0x00000015ff007819 */ /* 0x000fe80000011600 */
[----:B------:R-:W-:Y:S11]  /*7b80*/  LOP3.LUT P0, RZ, R0, 0x3, R46, 0x48, !PT ;  /* 0x0000000300ff7812 */ /* 0x000ff6000780482e */
[----:B------:R-:W-:Y:S02]  /*7b90*/  @!UPT UIADD3 URZ, UPT, UPT, URZ, URZ, URZ ;  /* 0x000000fffffff290 */ /* 0x000fe4000fffe0ff */
[----:B------:R-:W-:Y:S05]  /*7ba0*/  @!P0 BRA `(.L_x_128) ;  /* 0x0000000000408947 */ /* 0x000fea0003800000 */
[----:B------:R-:W3:Y:S01]  /*7bb0*/  LDCU.64 UR8, c[0x4][0x70] ;  /* 0x01000e00ff0877ac */ /* 0x000ee20008000a00 */
[----:B------:R-:W-:Y:S01]  /*7bc0*/  MOV R3, 0x0 ;  /* 0x0000000000037802 */ /* 0x000fe20000000f00 */
[----:B------:R-:W-:Y:S02]  /*7bd0*/  HFMA2 R12, -RZ, RZ, 0, 5.9604644775390625e-08 ;  /* 0x00000001ff0c7431 */ /* 0x000fe400000001ff */
[----:B-1----:R-:W-:Y:S02]  /*7be0*/  IMAD.MOV.U32 R8, RZ, RZ, 0x192 ;  /* 0x00000192ff087424 */ /* 0x002fe400078e00ff */
[----:B------:R-:W-:Y:S01]  /*7bf0*/  IMAD.MOV.U32 R13, RZ, RZ, RZ ;  /* 0x000000ffff0d7224 */ /* 0x000fe200078e00ff */
[----:B------:R-:W1:Y:S01]  /*7c00*/  LDCU.64 UR6, c[0x4][0x78] ;  /* 0x01000f00ff0677ac */ /* 0x000e620008000a00 */
[----:B----4-:R-:W4:Y:S01]  /*7c10*/  LDC.64 R2, c[0x4][R3] ;  /* 0x0100000003027b82 */ /* 0x010f220000000a00 */
        /* <DEDUP_REMOVED lines=9> */
.L_x_128:
[----:B------:R-:W-:Y:S01]  /*7cb0*/  ISETP.NE.AND P0, PT, R57, RZ, PT ;  /* 0x000000ff3900720c */ /* 0x000fe20003f05270 */
[----:B------:R-:W-:Y:S05]  /*7cc0*/  WARPSYNC.ALL ;  /* 0x0000000000007948 */ /* 0x000fea0003800000 */
[----:B------:R-:W-:Y:S01]  /*7cd0*/  R2UR UR4, R25 ;  /* 0x00000000190472ca */ /* 0x000fe200000e0000 */
[----:B------:R-:W3:Y:S01]  /*7ce0*/  S2UR UR5, SR_CgaCtaId ;  /* 0x00000000000579c3 */ /* 0x000ee20000008800 */
[C---:B-1----:R-:W-:Y:S01]  /*7cf0*/  SHF.L.U32 R0, R28.reuse, 0x10, RZ ;  /* 0x000000101c007819 */ /* 0x042fe200000006ff */
[----:B------:R-:W-:Y:S01]  /*7d00*/  BSSY.RECONVERGENT B0, `(.L_x_129) ;  /* 0x0000052000007945 */ /* 0x000fe20003800200 */
[----:B----4-:R-:W-:Y:S02]  /*7d10*/  LOP3.LUT R2, R28, 0xffff0000, RZ, 0xc0, !PT ;  /* 0xffff00001c027812 */ /* 0x010fe400078ec0ff */
[C---:B------:R-:W-:Y:S02]  /*7d20*/  SHF.L.U32 R3, R29.reuse, 0x10, RZ ;  /* 0x000000101d037819 */ /* 0x040fe400000006ff */
[----:B------:R-:W-:Y:S02]  /*7d30*/  LOP3.LUT R20, R29, 0xffff0000, RZ, 0xc0, !PT ;  /* 0xffff00001d147812 */ /* 0x000fe400078ec0ff */
[C---:B------:R-:W-:Y:S02]  /*7d40*/  SHF.L.U32 R21, R30.reuse, 0x10, RZ ;  /* 0x000000101e157819 */ /* 0x040fe400000006ff */
[----:B------:R-:W-:Y:S01]  /*7d50*/  LOP3.LUT R25, R30, 0xffff0000, RZ, 0xc0, !PT ;  /* 0xffff00001e197812 */ /* 0x000fe200078ec0ff */
[----:B------:R-:W1:Y:S01]  /*7d60*/  LDTM.16dp256bit.x4 R4, tmem[UR4+0x60] ;  /* 0x00006004000479ee */ /* 0x000e620008120000 */
[----:B------:R-:W-:Y:S01]  /*7d70*/  R2UR UR4, R26 ;  /* 0x000000001a0472ca */ /* 0x000fe200000e0000 */
[----:B------:R-:W-:Y:S01]  /*7d80*/  NOP ;  /* 0x0000000000007918 */ /* 0x000fe20000000000 */
[C---:B------:R-:W-:Y:S02]  /*7d90*/  SHF.L.U32 R26, R31.reuse, 0x10, RZ ;  /* 0x000000101f1a7819 */ /* 0x040fe400000006ff */
[----:B------:R-:W-:Y:S02]  /*7da0*/  LOP3.LUT R28, R31, 0xffff0000, RZ, 0xc0, !PT ;  /* 0xffff00001f1c7812 */ /* 0x000fe400078ec0ff */
[C---:B------:R-:W-:Y:S02]  /*7db0*/  SHF.L.U32 R29, R36.reuse, 0x10, RZ ;  /* 0x00000010241d7819 */ /* 0x040fe400000006ff */
[----:B------:R-:W-:Y:S02]  /*7dc0*/  LOP3.LUT R30, R36, 0xffff0000, RZ, 0xc0, !PT ;  /* 0xffff0000241e7812 */ /* 0x000fe400078ec0ff */
[C---:B------:R-:W-:Y:S02]  /*7dd0*/  SHF.L.U32 R31, R37.reuse, 0x10, RZ ;  /* 0x00000010251f7819 */ /* 0x040fe400000006ff */
[----:B------:R-:W-:Y:S01]  /*7de0*/  LOP3.LUT R32, R37, 0xffff0000, RZ, 0xc0, !PT ;  /* 0xffff000025207812 */ /* 0x000fe200078ec0ff */
[----:B------:R-:W-:Y:S01]  /*7df0*/  UIADD3 UR4, UPT, UPT, UR4, 0xc0, URZ ;  /* 0x000000c004047890 */ /* 0x000fe2000fffe0ff */
[C---:B------:R-:W-:Y:S02]  /*7e00*/  SHF.L.U32 R33, R38.reuse, 0x10, RZ ;  /* 0x0000001026217819 */ /* 0x040fe400000006ff */
[----:B------:R-:W-:Y:S02]  /*7e10*/  LOP3.LUT R34, R38, 0xffff0000, RZ, 0xc0, !PT ;  /* 0xffff000026227812 */ /* 0x000fe400078ec0ff */
[C---:B------:R-:W-:Y:S02]  /*7e20*/  SHF.L.U32 R35, R39.reuse, 0x10, RZ ;  /* 0x0000001027237819 */ /* 0x040fe400000006ff */
[----:B------:R-:W-:Y:S01]  /*7e30*/  LOP3.LUT R36, R39, 0xffff0000, RZ, 0xc0, !PT ;  /* 0xffff000027247812 */ /* 0x000fe200078ec0ff */
[C---:B-1----:R-:W-:Y:S01]  /*7e40*/  FMUL R4, R24.reuse, R4 ;  /* 0x0000000418047220 */ /* 0x042fe20000400000 */
[----:B---3--:R-:W-:Y:S01]  /*7e50*/  UPRMT UR4, UR5, 0x654, UR4 ;  /* 0x0000065405047896 */ /* 0x008fe20008000004 */
[C---:B------:R-:W-:Y:S01]  /*7e60*/  FMUL R5, R24.reuse, R5 ;  /* 0x0000000518057220 */ /* 0x040fe20000400000 */
[C---:B------:R-:W-:Y:S01]  /*7e70*/  FMUL R6, R24.reuse, R6 ;  /* 0x0000000618067220 */ /* 0x040fe20000400000 */
[C---:B------:R-:W-:Y:S01]  /*7e80*/  FFMA R4, R27.reuse, R0, R4 ;  /* 0x000000001b047223 */ /* 0x040fe20000000004 */
[C---:B------:R-:W-:Y:S01]  /*7e90*/  FMUL R7, R24.reuse, R7 ;  /* 0x0000000718077220 */ /* 0x040fe20000400000 */
[C---:B------:R-:W-:Y:S01]  /*7ea0*/  FFMA R5, R27.reuse, R2, R5 ;  /* 0x000000021b057223 */ /* 0x040fe20000000005 */
[C---:B------:R-:W-:Y:S01]  /*7eb0*/  FFMA R6, R27.reuse, R3, R6 ;  /* 0x000000031b067223 */ /* 0x040fe20000000006 */
[C---:B------:R-:W-:Y:S01]  /*7ec0*/  FMUL R8, R24.reuse, R8 ;  /* 0x0000000818087220 */ /* 0x040fe20000400000 */
[----:B------:R-:W-:Y:S01]  /*7ed0*/  FFMA R7, R27, R20, R7 ;  /* 0x000000141b077223 */ /* 0x000fe20000000007 */
[----:B------:R-:W-:Y:S01]  /*7ee0*/  SYNCS.ARRIVE.TRANS64.RED.A1T0 RZ, [UR4], RZ ;  /* 0x000000ffffff79a7 */ /* 0x000fe20008100404 */
[----:B------:R-:W-:Y:S01]  /*7ef0*/  F2FP.BF16.F32.PACK_AB R4, R5, R4 ;  /* 0x000000040504723e */ /* 0x000fe200000010ff */
[----:B------:R-:W-:Y:S01]  /*7f00*/  FFMA R8, R27, R21, R8 ;  /* 0x000000151b087223 */ /* 0x000fe20000000008 */
[C---:B------:R-:W-:Y:S01]  /*7f10*/  FMUL R9, R24.reuse, R9 ;  /* 0x0000000918097220 */ /* 0x040fe20000400000 */
[----:B------:R-:W-:Y:S01]  /*7f20*/  F2FP.BF16.F32.PACK_AB R5, R7, R6 ;  /* 0x000000060705723e */ /* 0x000fe200000010ff */
[C---:B------:R-:W-:Y:S01]  /*7f30*/  FMUL R0, R24.reuse, R10 ;  /* 0x0000000a18007220 */ /* 0x040fe20000400000 */
[C---:B------:R-:W-:Y:S01]  /*7f40*/  FMUL R2, R24.reuse, R11 ;  /* 0x0000000b18027220 */ /* 0x040fe20000400000 */
[C---:B------:R-:W-:Y:S01]  /*7f50*/  FMUL R3, R24.reuse, R12 ;  /* 0x0000000c18037220 */ /* 0x040fe20000400000 */
[C---:B------:R-:W-:Y:S01]  /*7f60*/  FFMA R9, R27.reuse, R25, R9 ;  /* 0x000000191b097223 */ /* 0x040fe20000000009 */
[C---:B------:R-:W-:Y:S01]  /*7f70*/  FMUL R10, R24.reuse, R13 ;  /* 0x0000000d180a7220 */ /* 0x040fe20000400000 */
[C---:B------:R-:W-:Y:S01]  /*7f80*/  FFMA R0, R27.reuse, R26, R0 ;  /* 0x0000001a1b007223 */ /* 0x040fe20000000000 */
[C---:B------:R-:W-:Y:S01]  /*7f90*/  FMUL R11, R24.reuse, R14 ;  /* 0x0000000e180b7220 */ /* 0x040fe20000400000 */
[C---:B------:R-:W-:Y:S01]  /*7fa0*/  FFMA R2, R27.reuse, R28, R2 ;  /* 0x0000001c1b027223 */ /* 0x040fe20000000002 */
[C---:B------:R-:W-:Y:S01]  /*7fb0*/  FMUL R15, R24.reuse, R15 ;  /* 0x0000000f180f7220 */ /* 0x040fe20000400000 */
[C---:B------:R-:W-:Y:S01]  /*7fc0*/  FMUL R12, R24.reuse, R16 ;  /* 0x00000010180c7220 */ /* 0x040fe20000400000 */
[C---:B------:R-:W-:Y:S01]  /*7fd0*/  FFMA R3, R27.reuse, R29, R3 ;  /* 0x0000001d1b037223 */ /* 0x040fe20000000003 */
[C---:B------:R-:W-:Y:S01]  /*7fe0*/  FMUL R13, R24.reuse, R17 ;  /* 0x00000011180d7220 */ /* 0x040fe20000400000 */
[C---:B------:R-:W-:Y:S01]  /*7ff0*/  FFMA R10, R27.reuse, R30, R10 ;  /* 0x0000001e1b0a7223 */ /* 0x040fe2000000000a */
[C---:B------:R-:W-:Y:S01]  /*8000*/  FMUL R14, R24.reuse, R18 ;  /* 0x00000012180e7220 */ /* 0x040fe20000400000 */
[C---:B------:R-:W-:Y:S01]  /*8010*/  FFMA R11, R27.reuse, R31, R11 ;  /* 0x0000001f1b0b7223 */ /* 0x040fe2000000000b */
[C---:B------:R-:W-:Y:S01]  /*8020*/  FFMA R15, R27.reuse, R32, R15 ;  /* 0x000000201b0f7223 */ /* 0x040fe2000000000f */
[----:B------:R-:W-:Y:S01]  /*8030*/  FMUL R19, R24, R19 ;  /* 0x0000001318137220 */ /* 0x000fe20000400000 */
[C---:B------:R-:W-:Y:S01]  /*8040*/  FFMA R12, R27.reuse, R33, R12 ;  /* 0x000000211b0c7223 */ /* 0x040fe2000000000c */
[C---:B------:R-:W-:Y:S01]  /*8050*/  FFMA R13, R27.reuse, R34, R13 ;  /* 0x000000221b0d7223 */ /* 0x040fe2000000000d */
[C---:B------:R-:W-:Y:S01]  /*8060*/  FFMA R14, R27.reuse, R35, R14 ;  /* 0x000000231b0e7223 */ /* 0x040fe2000000000e */
[----:B------:R-:W-:Y:S01]  /*8070*/  FFMA R19, R27, R36, R19 ;  /* 0x000000241b137223 */ /* 0x000fe20000000013 */
[----:B------:R-:W-:Y:S02]  /*8080*/  F2FP.BF16.F32.PACK_AB R6, R9, R8 ;  /* 0x000000080906723e */ /* 0x000fe400000010ff */
        /* <DEDUP_REMOVED lines=25> */
.L_x_130:
[----:B------:R-:W-:Y:S05]  /*8220*/  BSYNC.RECONVERGENT B0 ;  /* 0x0000000000007941 */ /* 0x000fea0003800200 */
.L_x_129:
[----:B------:R-:W-:Y:S01]  /*8230*/  BAR.SYNC.DEFER_BLOCKING 0x1, 0x80 ;  /* 0x0042000000007b1d */ /* 0x000fe20000010000 */
[----:B------:R-:W-:Y:S01]  /*8240*/  UISETP.NE.AND UP0, UPT, UR47, -0x4, UPT ;  /* 0xfffffffc2f00788c */ /* 0x000fe2000bf05270 */
[----:B------:R-:W-:Y:S08]  /*8250*/  IADD3 R22, PT, PT, R22, 0x1, RZ ;  /* 0x0000000116167810 */ /* 0x000ff00007ffe0ff */
[----:B------:R-:W-:Y:S05]  /*8260*/  BRA.U !UP0, `(.L_x_131) ;  /* 0x0000000108247547 */ /* 0x000fea000b800000 */
[----:B------:R-:W-:Y:S01]  /*8270*/  ISETP.NE.AND P0, PT, R58, RZ, PT ;  /* 0x000000ff3a00720c */ /* 0x000fe20003f05270 */
[----:B------:R-:W-:Y:S01]  /*8280*/  IMAD.U32 R0, RZ, RZ, UR46 ;  /* 0x0000002eff007e24 */ /* 0x000fe2000f8e00ff */
[----:B------:R-:W-:Y:S04]  /*8290*/  UIADD3 UR4, UPT, UPT, UR46, 0x1, URZ ;  /* 0x000000012e047890 */ /* 0x000fe8000fffe0ff */
[----:B------:R-:W-:Y:S04]  /*82a0*/  UISETP.NE.AND UP0, UPT, UR4, 0x4, UPT ;  /* 0x000000040400788c */ /* 0x000fe8000bf05270 */
[----:B------:R-:W-:Y:S03]  /*82b0*/  USEL UR46, UR4, URZ, UP0 ;  /* 0x000000ff042e7287 */ /* 0x000fe60008000000 */
[----:B------:R-:W-:Y:S05]  /*82c0*/  @P0 LEA R0, R0, UR44, 0x3 ;  /* 0x0000002c00000c11 */ /* 0x000fea000f8e18ff */
[----:B------:R-:W-:Y:S05]  /*82d0*/  @P0 VIADD R0, R0, 0x50 ;  /* 0x0000005000000836 */ /* 0x000fea0000000000 */
[----:B------:R-:W-:Y:S04]  /*82e0*/  @P0 PRMT R0, R65, 0x654, R0 ;  /* 0x0000065441000816 */ /* 0x000fe80000000000 */
[----:B------:R3:W-:Y:S03]  /*82f0*/  @P0 SYNCS.ARRIVE.TRANS64.RED.A1T0 RZ, [R0+URZ], RZ ;  /* 0x000000ff00ff09a7 */ /* 0x0007e600081004ff */
.L_x_131:
[----:B------:R-:W-:Y:S01]  /*8300*/  R2UR UR5, R47 ;  /* 0x000000002f0572ca */ /* 0x000fe200000e0000 */
[----:B------:R-:W-:Y:S01]  /*8310*/  UISETP.NE.AND UP0, UPT, UR61, URZ, UPT ;  /* 0x000000ff3d00728c */ /* 0x000fe2000bf05270 */
[----:B------:R-:W-:Y:S01]  /*8320*/  R2UR UR4, R48 ;  /* 0x00000000300472ca */ /* 0x000fe200000e0000 */
[----:B------:R-:W-:Y:S01]  /*8330*/  UIADD3 UR47, UPT, UPT, UR47, 0x4, URZ ;  /* 0x000000042f2f7890 */ /* 0x000fe2000fffe0ff */
[----:B------:R-:W-:Y:S01]  /*8340*/  ISETP.NE.AND P0, PT, R52, 0x2, PT ;  /* 0x000000023400780c */ /* 0x000fe20003f05270 */
[----:B------:R-:W-:Y:S01]  /*8350*/  UMOV UR36, UR60 ;  /* 0x0000003c00247c82 */ /* 0x000fe20008000000 */
[----:B------:R-:W-:Y:S02]  /*8360*/  ISETP.NE.AND P1, PT, R22, 0x4, PT ;  /* 0x000000041600780c */ /* 0x000fe40003f25270 */
[----:B------:R-:W-:Y:S02]  /*8370*/  SEL R2, RZ, 0x1, P0 ;  /* 0x00000001ff027807 */ /* 0x000fe40000000000 */
[----:B---3--:R-:W-:Y:S02]  /*8380*/  SEL R0, RZ, 0x1, P1 ;  /* 0x00000001ff007807 */ /* 0x008fe40000800000 */
[----:B------:R-:W-:Y:S01]  /*8390*/  LOP3.LUT R53, R53, R2, RZ, 0x3c, !PT ;  /* 0x0000000235357212 */ /* 0x000fe200078e3cff */
[----:B------:R-:W-:Y:S01]  /*83a0*/  UIADD3 UR20, UPT, UPT, UR37, UR5, URZ ;  /* 0x0000000525147290 */ /* 0x000fe2000fffe0ff */
[----:B------:R-:W-:Y:S01]  /*83b0*/  LOP3.LUT R54, R54, R0, RZ, 0x3c, !PT ;  /* 0x0000000036367212 */ /* 0x000fe200078e3cff */
[----:B------:R-:W-:Y:S01]  /*83c0*/  UIADD3 UR16, UPT, UPT, UR38, UR4, URZ ;  /* 0x0000000426107290 */ /* 0x000fe2000fffe0ff */
[----:B------:R-:W-:Y:S02]  /*83d0*/  SEL R52, R52, RZ, P0 ;  /* 0x000000ff34347207 */ /* 0x000fe40000000000 */
[----:B------:R-:W-:Y:S01]  /*83e0*/  SEL R22, R22, RZ, P1 ;  /* 0x000000ff16167207 */ /* 0x000fe20000800000 */
[----:B------:R-:W-:Y:S08]  /*83f0*/  BRA.U UP0, `(.L_x_132) ;  /* 0xffffffcd00b07547 */ /* 0x000ff0000b83ffff */
[----:B------:R-:W-:-:S13]  /*8400*/  R2UR UR4, R49 ;  /* 0x00000000310472ca */ /* 0x000fda00000e0000 */
[----:B------:R-:W-:-:S09]  /*8410*/  UISETP.NE.AND UP0, UPT, UR4, URZ, UPT ;  /* 0x000000ff0400728c */ /* 0x000fd2000bf05270 */
[----:B------:R-:W-:Y:S05]  /*8420*/  BRA.U !UP0, `(.L_x_133) ;  /* 0x0000000108487547 */ /* 0x000fea000b800000 */
[----:B------:R-:W3:Y:S02]  /*8430*/  LDCU.64 UR4, c[0x0][0x890] ;  /* 0x00011200ff0477ac */ /* 0x000ee40008000a00 */
[----:B---3--:R-:W-:-:S04]  /*8440*/  UISETP.NE.U32.AND UP0, UPT, UR4, URZ, UPT ;  /* 0x000000ff0400728c */ /* 0x008fc8000bf05070 */
[----:B------:R-:W-:-:S09]  /*8450*/  UISETP.NE.AND.EX UP0, UPT, UR5, URZ, UPT, UP0 ;  /* 0x000000ff0500728c */ /* 0x000fd2000bf05300 */
[----:B------:R-:W-:Y:S05]  /*8460*/  BRA.U UP0, `(.L_x_134) ;  /* 0x00000001000c7547 */ /* 0x000fea000b800000 */
[----:B------:R-:W-:-:S13]  /*8470*/  FSETP.NEU.AND P0, PT, R27, RZ, PT ;  /* 0x000000ff1b00720b */ /* 0x000fda0003f0d000 */
[----:B------:R-:W-:Y:S05]  /*8480*/  @!P0 EXIT ;  /* 0x000000000000894d */ /* 0x000fea0003800000 */
[----:B------:R-:W-:Y:S05]  /*8490*/  BRA `(.L_x_133) ;  /* 0x00000000002c7947 */ /* 0x000fea0003800000 */
.L_x_134:
[----:B------:R-:W-:Y:S01]  /*84a0*/  ISETP.NE.AND P0, PT, R51, RZ, PT ;  /* 0x000000ff3300720c */ /* 0x000fe20003f05270 */
[----:B------:R-:W-:-:S12]  /*84b0*/  BSSY.RECONVERGENT B0, `(.L_x_133) ;  /* 0x0000009000007945 */ /* 0x000fd80003800200 */
[----:B------:R-:W-:Y:S05]  /*84c0*/  @P0 BRA `(.L_x_135) ;  /* 0x0000000000140947 */ /* 0x000fea0003800000 */
[----:B------:R-:W3:Y:S02]  /*84d0*/  LDCU.64 UR4, c[0x0][0x888] ;  /* 0x00011100ff0477ac */ /* 0x000ee40008000a00 */
[----:B---3--:R-:W-:-:S04]  /*84e0*/  ISETP.NE.U32.AND P0, PT, RZ, UR4, PT ;  /* 0x00000004ff007c0c */ /* 0x008fc8000bf05070 */
[----:B------:R-:W-:-:S13]  /*84f0*/  ISETP.NE.AND.EX P0, PT, RZ, UR5, PT, P0 ;  /* 0x00000005ff007c0c */ /* 0x000fda000bf05300 */
[----:B------:R-:W-:Y:S05]  /*8500*/  @!P0 EXIT ;  /* 0x000000000000894d */ /* 0x000fea0003800000 */
[----:B------:R-:W-:Y:S05]  /*8510*/  BRA `(.L_x_136) ;  /* 0x0000000000087947 */ /* 0x000fea0003800000 */
.L_x_135:
[----:B------:R-:W-:-:S13]  /*8520*/  FSETP.NEU.AND P0, PT, R27, RZ, PT ;  /* 0x000000ff1b00720b */ /* 0x000fda0003f0d000 */
[----:B------:R-:W-:Y:S05]  /*8530*/  @!P0 EXIT ;  /* 0x000000000000894d */ /* 0x000fea0003800000 */
.L_x_136:
[----:B------:R-:W-:Y:S05]  /*8540*/  BSYNC.RECONVERGENT B0 ;  /* 0x0000000000007941 */ /* 0x000fea0003800200 */
.L_x_133:
[----:B------:R-:W3:Y:S01]  /*8550*/  S2UR UR5, SR_CgaCtaId ;  /* 0x00000000000579c3 */ /* 0x000ee20000008800 */
[----:B------:R-:W-:Y:S01]  /*8560*/  ULEA UR4, UR46, UR44, 0x3 ;  /* 0x0000002c2e047291 */ /* 0x000fe2000f8e18ff */
[----:B------:R-:W-:-:S04]  /*8570*/  DEPBAR.LE SB0, 0x0 ;  /* 0x000080000000791a */ /* 0x000fc80000000000 */
[----:B------:R-:W-:-:S04]  /*8580*/  UIADD3 UR4, UPT, UPT, UR4, 0x50, URZ ;  /* 0x0000005004047890 */ /* 0x000fc8000fffe0ff */
[----:B---3--:R-:W-:-:S09]  /*8590*/  UPRMT UR4, UR5, 0x654, UR4 ;  /* 0x0000065405047896 */ /* 0x008fd20008000004 */
[----:B------:R-:W-:Y:S01]  /*85a0*/  SYNCS.ARRIVE.TRANS64.RED.A1T0 RZ, [UR4], RZ ;  /* 0x000000ffffff79a7 */ /* 0x000fe20008100404 */
[----:B------:R-:W-:Y:S05]  /*85b0*/  EXIT ;  /* 0x000000000000794d */ /* 0x000fea0003800000 */
.L_x_24:
[----:B-1----:R1:W3:Y:S02]  /*85c0*/  SYNCS.PHASECHK.TRANS64.TRYWAIT P0, [R0+URZ+0xf0], R2 ;  /* 0x0000f002000075a7 */ /* 0x0022e400080011ff */
[----:B---3--:R-:W-:Y:S05]  /*85d0*/  @!P0 NANOSLEEP.SYNCS 0x989680 ;  /* 0x009896800000895d */ /* 0x008fea0003900000 */
[----:B------:R-:W3:Y:S02]  /*85e0*/  @!P0 SYNCS.PHASECHK.TRANS64 P0, [R0+URZ+0xf0], R2 ;  /* 0x0000f002000085a7 */ /* 0x000ee400080010ff */
[----:B---3--:R-:W-:Y:S05]  /*85f0*/  @!P0 BRA `(.L_x_24) ;  /* 0xfffffffc00f08947 */ /* 0x008fea000383ffff */
[----:B------:R-:W-:Y:S05]  /*8600*/  BRA `(.L_x_137) ;  /* 0xffffff94000c7947 */ /* 0x000fea000383ffff */
.L_x_27:
[----:B-1----:R-:W-:-:S07]  /*8610*/  MOV R0, UR33 ;  /* 0x0000002100007c02 */ /* 0x002fce0008000f00 */
.L_x_138:
[----:B-1----:R1:W3:Y:S02]  /*8620*/  SYNCS.PHASECHK.TRANS64.TRYWAIT P0, [R0+URZ+0x18], R3 ;  /* 0x00001803000075a7 */ /* 0x0022e400080011ff */
[----:B---3--:R-:W-:Y:S05]  /*8630*/  @!P0 NANOSLEEP.SYNCS 0x989680 ;  /* 0x009896800000895d */ /* 0x008fea0003900000 */
[----:B------:R-:W3:Y:S02]  /*8640*/  @!P0 SYNCS.PHASECHK.TRANS64 P0, [R0+URZ+0x18], R3 ;  /* 0x00001803000085a7 */ /* 0x000ee400080010ff */
[----:B---3--:R-:W-:Y:S05]  /*8650*/  @!P0 BRA `(.L_x_138) ;  /* 0xfffffffc00f08947 */ /* 0x008fea000383ffff */
[----:B------:R-:W-:Y:S05]  /*8660*/  BRA `(.L_x_26) ;  /* 0xffffff9400507947 */ /* 0x000fea000383ffff */
.L_x_34:
[----:B-1----:R-:W-:-:S07]  /*8670*/  MOV R0, UR17 ;  /* 0x0000001100007c02 */ /* 0x002fce0008000f00 */
.L_x_139:
[----:B-1----:R1:W3:Y:S02]  /*8680*/  SYNCS.PHASECHK.TRANS64.TRYWAIT P0, [R0+URZ+0x18], R3 ;  /* 0x00001803000075a7 */ /* 0x0022e400080011ff */
[----:B---3--:R-:W-:Y:S05]  /*8690*/  @!P0 NANOSLEEP.SYNCS 0x989680 ;  /* 0x009896800000895d */ /* 0x008fea0003900000 */
[----:B------:R-:W3:Y:S02]  /*86a0*/  @!P0 SYNCS.PHASECHK.TRANS64 P0, [R0+URZ+0x18], R3 ;  /* 0x00001803000085a7 */ /* 0x000ee400080010ff */
[----:B---3--:R-:W-:Y:S05]  /*86b0*/  @!P0 BRA `(.L_x_139) ;  /* 0xfffffffc00f08947 */ /* 0x008fea000383ffff */
[----:B------:R-:W-:Y:S05]  /*86c0*/  BRA `(.L_x_33) ;  /* 0xffffff9800187947 */ /* 0x000fea000383ffff */
.L_x_39:
[----:B-1----:R1:W3:Y:S02]  /*86d0*/  SYNCS.PHASECHK.TRANS64.TRYWAIT P0, [R3+URZ+0x80], R0 ;  /* 0x00008000030075a7 */ /* 0x0022e400080011ff */
[----:B---3--:R-:W-:Y:S05]  /*86e0*/  @!P0 NANOSLEEP.SYNCS 0x989680 ;  /* 0x009896800000895d */ /* 0x008fea0003900000 */
[----:B------:R-:W3:Y:S02]  /*86f0*/  @!P0 SYNCS.PHASECHK.TRANS64 P0, [R3+URZ+0x80], R0 ;  /* 0x00008000030085a7 */ /* 0x000ee400080010ff */
[----:B---3--:R-:W-:Y:S05]  /*8700*/  @!P0 BRA `(.L_x_39) ;  /* 0xfffffffc00f08947 */ /* 0x008fea000383ffff */
[----:B------:R-:W-:Y:S05]  /*8710*/  BRA `(.L_x_140) ;  /* 0xffffff9800b87947 */ /* 0x000fea000383ffff */
.L_x_43:
[----:B------:R-:W-:-:S07]  /*8720*/  MOV R0, UR4 ;  /* 0x0000000400007c02 */ /* 0x000fce0008000f00 */
.L_x_141:
[----:B-1----:R1:W3:Y:S02]  /*8730*/  SYNCS.PHASECHK.TRANS64.TRYWAIT P0, [R0+URZ], R2 ;  /* 0x00000002000075a7 */ /* 0x0022e400080011ff */
[----:B---3--:R-:W-:Y:S05]  /*8740*/  @!P0 NANOSLEEP.SYNCS 0x989680 ;  /* 0x009896800000895d */ /* 0x008fea0003900000 */
[----:B------:R-:W3:Y:S02]  /*8750*/  @!P0 SYNCS.PHASECHK.TRANS64 P0, [R0+URZ], R2 ;  /* 0x00000002000085a7 */ /* 0x000ee400080010ff */
[----:B---3--:R-:W-:Y:S05]  /*8760*/  @!P0 BRA `(.L_x_141) ;  /* 0xfffffffc00f08947 */ /* 0x008fea000383ffff */
[----:B------:R-:W-:Y:S05]  /*8770*/  BRA `(.L_x_142) ;  /* 0xffffffa000647947 */ /* 0x000fea000383ffff */
.L_x_44:
[----:B------:R-:W-:-:S07]  /*8780*/  MOV R0, UR5 ;  /* 0x0000000500007c02 */ /* 0x000fce0008000f00 */
.L_x_143:
[----:B-1----:R1:W3:Y:S02]  /*8790*/  SYNCS.PHASECHK.TRANS64.TRYWAIT P0, [R0+URZ], R2 ;  /* 0x00000002000075a7 */ /* 0x0022e400080011ff */
[----:B---3--:R-:W-:Y:S05]  /*87a0*/  @!P0 NANOSLEEP.SYNCS 0x989680 ;  /* 0x009896800000895d */ /* 0x008fea0003900000 */
[----:B------:R-:W3:Y:S02]  /*87b0*/  @!P0 SYNCS.PHASECHK.TRANS64 P0, [R0+URZ], R2 ;  /* 0x00000002000085a7 */ /* 0x000ee400080010ff */
[----:B---3--:R-:W-:Y:S05]  /*87c0*/  @!P0 BRA `(.L_x_143) ;  /* 0xfffffffc00f08947 */ /* 0x008fea000383ffff */
[----:B------:R-:W-:Y:S05]  /*87d0*/  BRA `(.L_x_144) ;  /* 0xffffffa000707947 */ /* 0x000fea000383ffff */
.L_x_47:
[----:B--2---:R2:W3:Y:S02]  /*87e0*/  SYNCS.PHASECHK.TRANS64.TRYWAIT P0, [R2+URZ+0xe0], R4 ;  /* 0x0000e004020075a7 */ /* 0x0044e400080011ff */
[----:B---3--:R-:W-:Y:S05]  /*87f0*/  @!P0 NANOSLEEP.SYNCS 0x989680 ;  /* 0x009896800000895d */ /* 0x008fea0003900000 */
[----:B------:R-:W3:Y:S02]  /*8800*/  @!P0 SYNCS.PHASECHK.TRANS64 P0, [R2+URZ+0xe0], R4 ;  /* 0x0000e004020085a7 */ /* 0x000ee400080010ff */
[----:B---3--:R-:W-:Y:S05]  /*8810*/  @!P0 BRA `(.L_x_47) ;  /* 0xfffffffc00f08947 */ /* 0x008fea000383ffff */
[----:B------:R-:W-:Y:S05]  /*8820*/  BRA `(.L_x_145) ;  /* 0xffffffa000d47947 */ /* 0x000fea000383ffff */
.L_x_48:
[----:B------:R-:W-:-:S07]  /*8830*/  MOV R2, UR4 ;  /* 0x0000000400027c02 */ /* 0x000fce0008000f00 */
.L_x_146:
[----:B--2---:R2:W3:Y:S02]  /*8840*/  SYNCS.PHASECHK.TRANS64.TRYWAIT P0, [R2+URZ+0x90], R5 ;  /* 0x00009005020075a7 */ /* 0x0044e400080011ff */
[----:B---3--:R-:W-:Y:S05]  /*8850*/  @!P0 NANOSLEEP.SYNCS 0x989680 ;  /* 0x009896800000895d */ /* 0x008fea0003900000 */
[----:B------:R-:W3:Y:S02]  /*8860*/  @!P0 SYNCS.PHASECHK.TRANS64 P0, [R2+URZ+0x90], R5 ;  /* 0x00009005020085a7 */ /* 0x000ee400080010ff */
[----:B---3--:R-:W-:Y:S05]  /*8870*/  @!P0 BRA `(.L_x_146) ;  /* 0xfffffffc00f08947 */ /* 0x008fea000383ffff */
[----:B------:R-:W-:Y:S05]  /*8880*/  BRA `(.L_x_147) ;  /* 0xffffffa000e47947 */ /* 0x000fea000383ffff */
.L_x_49:
[----:B--2---:R2:W3:Y:S02]  /*8890*/  SYNCS.PHASECHK.TRANS64.TRYWAIT P1, [R2+URZ+0x80], R4 ;  /* 0x00008004020075a7 */ /* 0x0044e400080211ff */
[----:B---3--:R-:W-:Y:S05]  /*88a0*/  @!P1 NANOSLEEP.SYNCS 0x989680 ;  /* 0x009896800000995d */ /* 0x008fea0003900000 */
[----:B------:R-:W3:Y:S02]  /*88b0*/  @!P1 SYNCS.PHASECHK.TRANS64 P1, [R2+URZ+0x80], R4 ;  /* 0x00008004020095a7 */ /* 0x000ee400080210ff */
[----:B---3--:R-:W-:Y:S05]  /*88c0*/  @!P1 BRA `(.L_x_49) ;  /* 0xfffffffc00f09947 */ /* 0x008fea000383ffff */
[----:B------:R-:W-:Y:S05]  /*88d0*/  BRA `(.L_x_148) ;  /* 0xffffffa400147947 */ /* 0x000fea000383ffff */
.L_x_52:
[----:B------:R-:W-:-:S07]  /*88e0*/  MOV R0, UR4 ;  /* 0x0000000400007c02 */ /* 0x000fce0008000f00 */
.L_x_149:
[----:B--2---:R2:W3:Y:S02]  /*88f0*/  SYNCS.PHASECHK.TRANS64.TRYWAIT P0, [R0+URZ+0x90], R2 ;  /* 0x00009002000075a7 */ /* 0x0044e400080011ff */
[----:B---3--:R-:W-:Y:S05]  /*8900*/  @!P0 NANOSLEEP.SYNCS 0x989680 ;  /* 0x009896800000895d */ /* 0x008fea0003900000 */
[----:B------:R-:W3:Y:S02]  /*8910*/  @!P0 SYNCS.PHASECHK.TRANS64 P0, [R0+URZ+0x90], R2 ;  /* 0x00009002000085a7 */ /* 0x000ee400080010ff */
[----:B---3--:R-:W-:Y:S05]  /*8920*/  @!P0 BRA `(.L_x_149) ;  /* 0xfffffffc00f08947 */ /* 0x008fea000383ffff */
[----:B------:R-:W-:Y:S05]  /*8930*/  BRA `(.L_x_51) ;  /* 0xffffffa400687947 */ /* 0x000fea000383ffff */
.L_x_59:
[----:B-1----:R1:W2:Y:S02]  /*8940*/  SYNCS.PHASECHK.TRANS64.TRYWAIT P1, [R0+URZ+0x80], R2 ;  /* 0x00008002000075a7 */ /* 0x0022a400080211ff */
[----:B--2---:R-:W-:Y:S05]  /*8950*/  @!P1 NANOSLEEP.SYNCS 0x989680 ;  /* 0x009896800000995d */ /* 0x004fea0003900000 */
[----:B------:R-:W2:Y:S02]  /*8960*/  @!P1 SYNCS.PHASECHK.TRANS64 P1, [R0+URZ+0x80], R2 ;  /* 0x00008002000095a7 */ /* 0x000ea400080210ff */
[----:B--2---:R-:W-:Y:S05]  /*8970*/  @!P1 BRA `(.L_x_59) ;  /* 0xfffffffc00f09947 */ /* 0x004fea000383ffff */
[----:B------:R-:W-:Y:S05]  /*8980*/  BRA `(.L_x_150) ;  /* 0xffffffa800d07947 */ /* 0x000fea000383ffff */
.L_x_60:
[----:B------:R-:W-:-:S07]  /*8990*/  MOV R2, UR23 ;  /* 0x0000001700027c02 */ /* 0x000fce0008000f00 */
.L_x_151:
[----:B-1----:R1:W2:Y:S02]  /*89a0*/  SYNCS.PHASECHK.TRANS64.TRYWAIT P0, [R2+URZ+0xc0], R0 ;  /* 0x0000c000020075a7 */ /* 0x0022a400080011ff */
[----:B--2---:R-:W-:Y:S05]  /*89b0*/  @!P0 NANOSLEEP.SYNCS 0x989680 ;  /* 0x009896800000895d */ /* 0x004fea0003900000 */
[----:B------:R-:W2:Y:S02]  /*89c0*/  @!P0 SYNCS.PHASECHK.TRANS64 P0, [R2+URZ+0xc0], R0 ;  /* 0x0000c000020085a7 */ /* 0x000ea400080010ff */
[----:B--2---:R-:W-:Y:S05]  /*89d0*/  @!P0 BRA `(.L_x_151) ;  /* 0xfffffffc00f08947 */ /* 0x004fea000383ffff */
[----:B------:R-:W-:Y:S05]  /*89e0*/  BRA `(.L_x_152) ;  /* 0xffffffac00207947 */ /* 0x000fea000383ffff */
.L_x_63:
[----:B------:R-:W-:Y:S07]  /*89f0*/  MOV R0, UR5 ;  /* 0x0000000500007c02 */ /* 0x000fee0008000f00 */
.L_x_153:
[----:B-1----:R1:W2:Y:S02]  /*8a00*/  SYNCS.PHASECHK.TRANS64.TRYWAIT P0, [R0+URZ], R2 ;  /* 0x00000002000075a7 */ /* 0x0022a400080011ff */
[----:B--2---:R-:W-:Y:S05]  /*8a10*/  @!P0 NANOSLEEP.SYNCS 0x989680 ;  /* 0x009896800000895d */ /* 0x004fea0003900000 */
[----:B------:R-:W2:Y:S02]  /*8a20*/  @!P0 SYNCS.PHASECHK.TRANS64 P0, [R0+URZ], R2 ;  /* 0x00000002000085a7 */ /* 0x000ea400080010ff */
[----:B--2---:R-:W-:Y:S05]  /*8a30*/  @!P0 BRA `(.L_x_153) ;  /* 0xfffffffc00f08947 */ /* 0x004fea000383ffff */
[----:B------:R-:W-:Y:S05]  /*8a40*/  BRA `(.L_x_62) ;  /* 0xffffffac003c7947 */ /* 0x000fea000383ffff */
.L_x_66:
[----:B------:R-:W-:-:S07]  /*8a50*/  MOV R0, UR4 ;  /* 0x0000000400007c02 */ /* 0x000fce0008000f00 */
.L_x_154:
[----:B--2---:R2:W4:Y:S02]  /*8a60*/  SYNCS.PHASECHK.TRANS64.TRYWAIT P0, [R0+URZ], R2 ;  /* 0x00000002000075a7 */ /* 0x00452400080011ff */
[----:B----4-:R-:W-:Y:S05]  /*8a70*/  @!P0 NANOSLEEP.SYNCS 0x989680 ;  /* 0x009896800000895d */ /* 0x010fea0003900000 */
[----:B------:R-:W4:Y:S02]  /*8a80*/  @!P0 SYNCS.PHASECHK.TRANS64 P0, [R0+URZ], R2 ;  /* 0x00000002000085a7 */ /* 0x000f2400080010ff */
[----:B----4-:R-:W-:Y:S05]  /*8a90*/  @!P0 BRA `(.L_x_154) ;  /* 0xfffffffc00f08947 */ /* 0x010fea000383ffff */
[----:B------:R-:W-:Y:S05]  /*8aa0*/  BRA `(.L_x_155) ;  /* 0xffffffac00f07947 */ /* 0x000fea000383ffff */
.L_x_67:
[----:B------:R-:W-:-:S07]  /*8ab0*/  MOV R0, UR5 ;  /* 0x0000000500007c02 */ /* 0x000fce0008000f00 */
.L_x_156:
[----:B-1----:R1:W2:Y:S02]  /*8ac0*/  SYNCS.PHASECHK.TRANS64.TRYWAIT P0, [R0+URZ], R3 ;  /* 0x00000003000075a7 */ /* 0x0022a400080011ff */
[----:B--2---:R-:W-:Y:S05]  /*8ad0*/  @!P0 NANOSLEEP.SYNCS 0x989680 ;  /* 0x009896800000895d */ /* 0x004fea0003900000 */
[----:B------:R-:W2:Y:S02]  /*8ae0*/  @!P0 SYNCS.PHASECHK.TRANS64 P0, [R0+URZ], R3 ;  /* 0x00000003000085a7 */ /* 0x000ea400080010ff */
[----:B--2---:R-:W-:Y:S05]  /*8af0*/  @!P0 BRA `(.L_x_156) ;  /* 0xfffffffc00f08947 */ /* 0x004fea000383ffff */
[----:B------:R-:W-:Y:S05]  /*8b00*/  BRA `(.L_x_157) ;  /* 0xffffffac00fc7947 */ /* 0x000fea000383ffff */
.L_x_68:
[----:B------:R-:W-:-:S07]  /*8b10*/  MOV R0, UR5 ;  /* 0x0000000500007c02 */ /* 0x000fce0008000f00 */
.L_x_158:
[----:B-1----:R1:W2:Y:S02]  /*8b20*/  SYNCS.PHASECHK.TRANS64.TRYWAIT P0, [R0+URZ], R3 ;  /* 0x00000003000075a7 */ /* 0x0022a400080011ff */
[----:B--2---:R-:W-:Y:S05]  /*8b30*/  @!P0 NANOSLEEP.SYNCS 0x989680 ;  /* 0x009896800000895d */ /* 0x004fea0003900000 */
[----:B------:R-:W2:Y:S02]  /*8b40*/  @!P0 SYNCS.PHASECHK.TRANS64 P0, [R0+URZ], R3 ;  /* 0x00000003000085a7 */ /* 0x000ea400080010ff */
[----:B--2---:R-:W-:Y:S05]  /*8b50*/  @!P0 BRA `(.L_x_158) ;  /* 0xfffffffc00f08947 */ /* 0x004fea000383ffff */
[----:B------:R-:W-:Y:S05]  /*8b60*/  BRA `(.L_x_159) ;  /* 0xffffffb000087947 */ /* 0x000fea000383ffff */
.L_x_69:
[----:B-1----:R-:W-:-:S07]  /*8b70*/  MOV R0, UR4 ;  /* 0x0000000400007c02 */ /* 0x002fce0008000f00 */
.L_x_160:
[----:B-1----:R1:W2:Y:S02]  /*8b80*/  SYNCS.PHASECHK.TRANS64.TRYWAIT P0, [R0+URZ], R2 ;  /* 0x00000002000075a7 */ /* 0x0022a400080011ff */
[----:B--2---:R-:W-:Y:S05]  /*8b90*/  @!P0 NANOSLEEP.SYNCS 0x989680 ;  /* 0x009896800000895d */ /* 0x004fea0003900000 */
[----:B------:R-:W2:Y:S02]  /*8ba0*/  @!P0 SYNCS.PHASECHK.TRANS64 P0, [R0+URZ], R2 ;  /* 0x00000002000085a7 */ /* 0x000ea400080010ff */
[----:B--2---:R-:W-:Y:S05]  /*8bb0*/  @!P0 BRA `(.L_x_160) ;  /* 0xfffffffc00f08947 */ /* 0x004fea000383ffff */
[----:B------:R-:W-:Y:S05]  /*8bc0*/  BRA `(.L_x_161) ;  /* 0xffffffb000147947 */ /* 0x000fea000383ffff */
.L_x_74:
[----:B--2---:R2:W3:Y:S02]  /*8bd0*/  SYNCS.PHASECHK.TRANS64.TRYWAIT P0, [R12+URZ+0x80], R0 ;  /* 0x000080000c0075a7 */ /* 0x0044e400080011ff */
[----:B---3--:R-:W-:Y:S05]  /*8be0*/  @!P0 NANOSLEEP.SYNCS 0x989680 ;  /* 0x009896800000895d */ /* 0x008fea0003900000 */
[----:B------:R-:W3:Y:S02]  /*8bf0*/  @!P0 SYNCS.PHASECHK.TRANS64 P0, [R12+URZ+0x80], R0 ;  /* 0x000080000c0085a7 */ /* 0x000ee400080010ff */
[----:B---3--:R-:W-:Y:S05]  /*8c00*/  @!P0 BRA `(.L_x_74) ;  /* 0xfffffffc00f08947 */ /* 0x008fea000383ffff */
[----:B------:R-:W-:Y:S05]  /*8c10*/  BRA `(.L_x_162) ;  /* 0xffffffb400447947 */ /* 0x000fea000383ffff */
.L_x_77:
[----:B--2---:R-:W-:Y:S07]  /*8c20*/  MOV R0, UR21 ;  /* 0x0000001500007c02 */ /* 0x004fee0008000f00 */
.L_x_163:
[----:B--2---:R2:W3:Y:S02]  /*8c30*/  SYNCS.PHASECHK.TRANS64.TRYWAIT P2, [R0+URZ+0x78], R6 ;  /* 0x00007806000075a7 */ /* 0x0044e400080411ff */
[----:B---3--:R-:W-:Y:S05]  /*8c40*/  @!P2 NANOSLEEP.SYNCS 0x989680 ;  /* 0x009896800000a95d */ /* 0x008fea0003900000 */
[----:B------:R-:W3:Y:S02]  /*8c50*/  @!P2 SYNCS.PHASECHK.TRANS64 P2, [R0+URZ+0x78], R6 ;  /* 0x000078060000a5a7 */ /* 0x000ee400080410ff */
[----:B---3--:R-:W-:Y:S05]  /*8c60*/  @!P2 BRA `(.L_x_163) ;  /* 0xfffffffc00f0a947 */ /* 0x008fea000383ffff */
[----:B------:R-:W-:Y:S05]  /*8c70*/  BRA `(.L_x_76) ;  /* 0xffffffb800ac7947 */ /* 0x000fea000383ffff */
.L_x_80:
[----:B------:R-:W-:Y:S07]  /*8c80*/  MOV R0, UR21 ;  /* 0x0000001500007c02 */ /* 0x000fee0008000f00 */
.L_x_164:
[----:B--2---:R2:W3:Y:S02]  /*8c90*/  SYNCS.PHASECHK.TRANS64.TRYWAIT P0, [R0+URZ+0x50], R9 ;  /* 0x00005009000075a7 */ /* 0x0044e400080011ff */
[----:B---3--:R-:W-:Y:S05]  /*8ca0*/  @!P0 NANOSLEEP.SYNCS 0x989680 ;  /* 0x009896800000895d */ /* 0x008fea0003900000 */
[----:B------:R-:W3:Y:S02]  /*8cb0*/  @!P0 SYNCS.PHASECHK.TRANS64 P0, [R0+URZ+0x50], R9 ;  /* 0x00005009000085a7 */ /* 0x000ee400080010ff */
[----:B---3--:R-:W-:Y:S05]  /*8cc0*/  @!P0 BRA `(.L_x_164) ;  /* 0xfffffffc00f08947 */ /* 0x008fea000383ffff */
[----:B------:R-:W-:Y:S05]  /*8cd0*/  BRA `(.L_x_165) ;  /* 0xffffffbc00087947 */ /* 0x000fea000383ffff */
.L_x_81:
[----:B------:R-:W-:Y:S07]  /*8ce0*/  MOV R0, UR21 ;  /* 0x0000001500007c02 */ /* 0x000fee0008000f00 */
.L_x_166:
[----:B--2---:R2:W3:Y:S02]  /*8cf0*/  SYNCS.PHASECHK.TRANS64.TRYWAIT P0, [R0+URZ+0x58], R9 ;  /* 0x00005809000075a7 */ /* 0x0044e400080011ff */
[----:B---3--:R-:W-:Y:S05]  /*8d00*/  @!P0 NANOSLEEP.SYNCS 0x989680 ;  /* 0x009896800000895d */ /* 0x008fea0003900000 */
[----:B------:R-:W3:Y:S02]  /*8d10*/  @!P0 SYNCS.PHASECHK.TRANS64 P0, [R0+URZ+0x58], R9 ;  /* 0x00005809000085a7 */ /* 0x000ee400080010ff */
[----:B---3--:R-:W-:Y:S05]  /*8d20*/  @!P0 BRA `(.L_x_166) ;  /* 0xfffffffc00f08947 */ /* 0x008fea000383ffff */
[----:B------:R-:W-:Y:S05]  /*8d30*/  BRA `(.L_x_167) ;  /* 0xffffffbc00407947 */ /* 0x000fea000383ffff */
.L_x_82:
[----:B------:R-:W-:Y:S07]  /*8d40*/  MOV R0, UR21 ;  /* 0x0000001500007c02 */ /* 0x000fee0008000f00 */
.L_x_168:
[----:B--2---:R2:W3:Y:S02]  /*8d50*/  SYNCS.PHASECHK.TRANS64.TRYWAIT P0, [R0+URZ+0x60], R9 ;  /* 0x00006009000075a7 */ /* 0x0044e400080011ff */
[----:B---3--:R-:W-:Y:S05]  /*8d60*/  @!P0 NANOSLEEP.SYNCS 0x989680 ;  /* 0x009896800000895d */ /* 0x008fea0003900000 */
[----:B------:R-:W3:Y:S02]  /*8d70*/  @!P0 SYNCS.PHASECHK.TRANS64 P0, [R0+URZ+0x60], R9 ;  /* 0x00006009000085a7 */ /* 0x000ee400080010ff */
[----:B---3--:R-:W-:Y:S05]  /*8d80*/  @!P0 BRA `(.L_x_168) ;  /* 0xfffffffc00f08947 */ /* 0x008fea000383ffff */
[----:B------:R-:W-:Y:S05]  /*8d90*/  BRA `(.L_x_169) ;  /* 0xffffffbc00847947 */ /* 0x000fea000383ffff */
.L_x_83:
[----:B------:R-:W-:Y:S07]  /*8da0*/  MOV R0, UR21 ;  /* 0x0000001500007c02 */ /* 0x000fee0008000f00 */
.L_x_170:
[----:B--2---:R2:W3:Y:S02]  /*8db0*/  SYNCS.PHASECHK.TRANS64.TRYWAIT P0, [R0+URZ+0x68], R9 ;  /* 0x00006809000075a7 */ /* 0x0044e400080011ff */
[----:B---3--:R-:W-:Y:S05]  /*8dc0*/  @!P0 NANOSLEEP.SYNCS 0x989680 ;  /* 0x009896800000895d */ /* 0x008fea0003900000 */
[----:B------:R-:W3:Y:S02]  /*8dd0*/  @!P0 SYNCS.PHASECHK.TRANS64 P0, [R0+URZ+0x68], R9 ;  /* 0x00006809000085a7 */ /* 0x000ee400080010ff */
[----:B---3--:R-:W-:Y:S05]  /*8de0*/  @!P0 BRA `(.L_x_170) ;  /* 0xfffffffc00f08947 */ /* 0x008fea000383ffff */
[----:B------:R-:W-:Y:S05]  /*8df0*/  BRA `(.L_x_171) ;  /* 0xffffffbc00c47947 */ /* 0x000fea000383ffff */
.L_x_85:
[----:B------:R-:W-:-:S07]  /*8e00*/  MOV R0, UR21 ;  /* 0x0000001500007c02 */ /* 0x000fce0008000f00 */
.L_x_172:
[----:B---3--:R3:W4:Y:S02]  /*8e10*/  SYNCS.PHASECHK.TRANS64.TRYWAIT P0, [R0+URZ+0x50], R2 ;  /* 0x00005002000075a7 */ /* 0x00872400080011ff */
[----:B----4-:R-:W-:Y:S05]  /*8e20*/  @!P0 NANOSLEEP.SYNCS 0x989680 ;  /* 0x009896800000895d */ /* 0x010fea0003900000 */
[----:B------:R-:W4:Y:S02]  /*8e30*/  @!P0 SYNCS.PHASECHK.TRANS64 P0, [R0+URZ+0x50], R2 ;  /* 0x00005002000085a7 */ /* 0x000f2400080010ff */
[----:B----4-:R-:W-:Y:S05]  /*8e40*/  @!P0 BRA `(.L_x_172) ;  /* 0xfffffffc00f08947 */ /* 0x010fea000383ffff */
[----:B------:R-:W-:Y:S05]  /*8e50*/  BRA `(.L_x_173) ;  /* 0xffffffc0003c7947 */ /* 0x000fea000383ffff */
.L_x_86:
[----:B---3--:R-:W-:-:S07]  /*8e60*/  MOV R0, UR21 ;  /* 0x0000001500007c02 */ /* 0x008fce0008000f00 */
.L_x_174:
[----:B---3--:R3:W4:Y:S02]  /*8e70*/  SYNCS.PHASECHK.TRANS64.TRYWAIT P0, [R0+URZ+0x58], R2 ;  /* 0x00005802000075a7 */ /* 0x00872400080011ff */
[----:B----4-:R-:W-:Y:S05]  /*8e80*/  @!P0 NANOSLEEP.SYNCS 0x989680 ;  /* 0x009896800000895d */ /* 0x010fea0003900000 */
[----:B------:R-:W4:Y:S02]  /*8e90*/  @!P0 SYNCS.PHASECHK.TRANS64 P0, [R0+URZ+0x58], R2 ;  /* 0x00005802000085a7 */ /* 0x000f2400080010ff */
[----:B----4-:R-:W-:Y:S05]  /*8ea0*/  @!P0 BRA `(.L_x_174) ;  /* 0xfffffffc00f08947 */ /* 0x010fea000383ffff */
[----:B------:R-:W-:Y:S05]  /*8eb0*/  BRA `(.L_x_175) ;  /* 0xffffffc0002c7947 */ /* 0x000fea000383ffff */
.L_x_87:
[----:B---3--:R-:W-:-:S07]  /*8ec0*/  MOV R0, UR21 ;  /* 0x0000001500007c02 */ /* 0x008fce0008000f00 */
.L_x_176:
[----:B---3--:R3:W4:Y:S02]  /*8ed0*/  SYNCS.PHASECHK.TRANS64.TRYWAIT P0, [R0+URZ+0x60], R2 ;  /* 0x00006002000075a7 */ /* 0x00872400080011ff */
[----:B----4-:R-:W-:Y:S05]  /*8ee0*/  @!P0 NANOSLEEP.SYNCS 0x989680 ;  /* 0x009896800000895d */ /* 0x010fea0003900000 */
[----:B------:R-:W4:Y:S02]  /*8ef0*/  @!P0 SYNCS.PHASECHK.TRANS64 P0, [R0+URZ+0x60], R2 ;  /* 0x00006002000085a7 */ /* 0x000f2400080010ff */
[----:B----4-:R-:W-:Y:S05]  /*8f00*/  @!P0 BRA `(.L_x_176) ;  /* 0xfffffffc00f08947 */ /* 0x010fea000383ffff */
[----:B------:R-:W-:Y:S05]  /*8f10*/  BRA `(.L_x_177) ;  /* 0xffffffc0001c7947 */ /* 0x000fea000383ffff */
.L_x_89:
[----:B-1----:R1:W2:Y:S02]  /*8f20*/  SYNCS.PHASECHK.TRANS64.TRYWAIT P0, [R3+URZ+0x80], R0 ;  /* 0x00008000030075a7 */ /* 0x0022a400080011ff */
[----:B--2---:R-:W-:Y:S05]  /*8f30*/  @!P0 NANOSLEEP.SYNCS 0x989680 ;  /* 0x009896800000895d */ /* 0x004fea0003900000 */
[----:B------:R-:W2:Y:S02]  /*8f40*/  @!P0 SYNCS.PHASECHK.TRANS64 P0, [R3+URZ+0x80], R0 ;  /* 0x00008000030085a7 */ /* 0x000ea400080010ff */
[----:B--2---:R-:W-:Y:S05]  /*8f50*/  @!P0 BRA `(.L_x_89) ;  /* 0xfffffffc00f08947 */ /* 0x004fea000383ffff */
[----:B------:R-:W-:Y:S05]  /*8f60*/  BRA `(.L_x_178) ;  /* 0xffffffc000e87947 */ /* 0x000fea000383ffff */
.L_x_100:
[----:B-1----:R-:W-:Y:S04]  /*8f70*/  MOV R0, UR44 ;  /* 0x0000002c00007c02 */ /* 0x002fe80008000f00 */
[----:B------:R1:W2:Y:S03]  /*8f80*/  SYNCS.PHASECHK.TRANS64.TRYWAIT P1, [R0+URZ+0x30], R3 ;  /* 0x00003003000075a7 */ /* 0x0002a600080211ff */
[----:B--2---:R-:W-:Y:S05]  /*8f90*/  @!P1 NANOSLEEP.SYNCS 0x989680 ;  /* 0x009896800000995d */ /* 0x004fea0003900000 */
[----:B------:R-:W2:Y:S02]  /*8fa0*/  @!P1 SYNCS.PHASECHK.TRANS64 P1, [R0+URZ+0x30], R3 ;  /* 0x00003003000095a7 */ /* 0x000ea400080210ff */
[----:B--2---:R-:W-:Y:S05]  /*8fb0*/  @!P1 BRA `(.L_x_100) ;  /* 0xfffffffc00ec9947 */ /* 0x004fea000383ffff */
[----:B------:R-:W-:Y:S05]  /*8fc0*/  BRA `(.L_x_99) ;  /* 0xffffffd0004c7947 */ /* 0x000fea000383ffff */
.L_x_102:
[----:B-1----:R1:W3:Y:S02]  /*8fd0*/  SYNCS.PHASECHK.TRANS64.TRYWAIT P0, [R26+URZ+0xa0], R2 ;  /* 0x0000a0021a0075a7 */ /* 0x0022e400080011ff */
[----:B---3--:R-:W-:Y:S05]  /*8fe0*/  @!P0 NANOSLEEP.SYNCS 0x989680 ;  /* 0x009896800000895d */ /* 0x008fea0003900000 */
[----:B------:R-:W3:Y:S02]  /*8ff0*/  @!P0 SYNCS.PHASECHK.TRANS64 P0, [R26+URZ+0xa0], R2 ;  /* 0x0000a0021a0085a7 */ /* 0x000ee400080010ff */
[----:B---3--:R-:W-:Y:S05]  /*9000*/  @!P0 BRA `(.L_x_102) ;  /* 0xfffffffc00f08947 */ /* 0x008fea000383ffff */
[----:B------:R-:W-:Y:S05]  /*9010*/  BRA `(.L_x_101) ;  /* 0xffffffd000707947 */ /* 0x000fea000383ffff */
.L_x_111:
[----:B---3--:R3:W4:Y:S02]  /*9020*/  SYNCS.PHASECHK.TRANS64.TRYWAIT P0, [R4+URZ+0x30], R0 ;  /* 0x00003000040075a7 */ /* 0x00872400080011ff */
[----:B----4-:R-:W-:Y:S05]  /*9030*/  @!P0 NANOSLEEP.SYNCS 0x989680 ;  /* 0x009896800000895d */ /* 0x010fea0003900000 */
[----:B------:R-:W4:Y:S02]  /*9040*/  @!P0 SYNCS.PHASECHK.TRANS64 P0, [R4+URZ+0x30], R0 ;  /* 0x00003000040085a7 */ /* 0x000f2400080010ff */
[----:B----4-:R-:W-:Y:S05]  /*9050*/  @!P0 BRA `(.L_x_111) ;  /* 0xfffffffc00f08947 */ /* 0x010fea000383ffff */
[----:B------:R-:W-:Y:S05]  /*9060*/  BRA `(.L_x_110) ;  /* 0xffffffd8005c7947 */ /* 0x000fea000383ffff */
.L_x_119:
[----:B-1----:R1:W4:Y:S02]  /*9070*/  SYNCS.PHASECHK.TRANS64.TRYWAIT P0, [R2+URZ+0x30], R4 ;  /* 0x00003004020075a7 */ /* 0x00232400080011ff */
[----:B----4-:R-:W-:Y:S05]  /*9080*/  @!P0 NANOSLEEP.SYNCS 0x989680 ;  /* 0x009896800000895d */ /* 0x010fea0003900000 */
[----:B------:R-:W4:Y:S02]  /*9090*/  @!P0 SYNCS.PHASECHK.TRANS64 P0, [R2+URZ+0x30], R4 ;  /* 0x00003004020085a7 */ /* 0x000f2400080010ff */
[----:B----4-:R-:W-:Y:S05]  /*90a0*/  @!P0 BRA `(.L_x_119) ;  /* 0xfffffffc00f08947 */ /* 0x010fea000383ffff */
[----:B------:R-:W-:Y:S05]  /*90b0*/  BRA `(.L_x_118) ;  /* 0xffffffe0006c7947 */ /* 0x000fea000383ffff */
.L_x_127:
[----:B---3--:R3:W4:Y:S02]  /*90c0*/  SYNCS.PHASECHK.TRANS64.TRYWAIT P0, [R3+URZ+0x30], R0 ;  /* 0x00003000030075a7 */ /* 0x00872400080011ff */
[----:B----4-:R-:W-:Y:S05]  /*90d0*/  @!P0 NANOSLEEP.SYNCS 0x989680 ;  /* 0x009896800000895d */ /* 0x010fea0003900000 */
[----:B------:R-:W4:Y:S02]  /*90e0*/  @!P0 SYNCS.PHASECHK.TRANS64 P0, [R3+URZ+0x30], R0 ;  /* 0x00003000030085a7 */ /* 0x000f2400080010ff */
[----:B----4-:R-:W-:Y:S05]  /*90f0*/  @!P0 BRA `(.L_x_127) ;  /* 0xfffffffc00f08947 */ /* 0x010fea000383ffff */
[----:B------:R-:W-:Y:S05]  /*9100*/  BRA `(.L_x_126) ;  /* 0xffffffe800787947 */ /* 0x000fea000383ffff */
        .weak           $__internal_0_$__cuda_sm10x_tcgen05_guardrail_trap_col_being_dealloced_not_returned_by_alloc
        .type           $__internal_0_$__cuda_sm10x_tcgen05_guardrail_trap_col_being_dealloced_not_returned_by_alloc,@function
        .size           $__internal_0_$__cuda_sm10x_tcgen05_guardrail_trap_col_being_dealloced_not_returned_by_alloc,($__internal_1_$__cuda_sm10x_tcgen05_guardrail_trap_phase_invalid_during_alloc - $__internal_0_$__cuda_sm10x_tcgen05_guardrail_trap_col_being_dealloced_not_returned_by_alloc)
$__internal_0_$__cuda_sm10x_tcgen05_guardrail_trap_col_being_dealloced_not_returned_by_alloc:
[----:B------:R-:W-:Y:S05]  /*9110*/  BPT.TRAP 0x1 ;  /* 0x000000040000795c */ /* 0x000fea0000300000 */
[----:B------:R-:W-:-:S04]  /*9120*/  HFMA2 R3, -RZ, RZ, 0, 0 ;  /* 0x00000000ff037431 */ /* 0x000fc800000001ff */
[----:B------:R-:W-:Y:S05]  /*9130*/  RET.REL.NODEC R2 `(_ZN7cutlass13device_kernelINS_4gemm6kernel13GemmUniversalIN4cute5tupleIJiiiiEEENS1_10collective13CollectiveMmaINS1_35MainloopSm100TmaUmmaWarpSpecializedILi3ELi2ELi4ENS5_IJNS4_1CILi2EEESB_NSA_ILi1EEEEEEEENS5_IJNSA_ILi64EEENSA_ILi128EEENSA_ILi32EEEEEENS_10bfloat16_tENS5_IJlSC_lEEESJ_SK_NS4_8TiledMMAINS4_8MMA_AtomIJNS4_20SM100_MMA_F16BF16_SSISJ_SJ_fLi64ELi128ELNS4_4UMMA5MajorE0ELSP_0ELNSO_7ScaleInE0ELSQ_0EEEEEENS4_6LayoutINS5_IJSC_SC_SC_EEENS5_IJNSA_ILi0EEESV_SV_EEEEENS5_IJNS4_10UnderscoreESY_SY_EEEEENS4_23SM90_TMA_LOAD_MULTICASTENS4_14ComposedLayoutINS4_7SwizzleILi2ELi4ELi3EEENS4_18smem_ptr_flag_bitsILi16EEENST_INS5_IJNSA_ILi8EEESH_EEENS5_IJSH_SC_EEEEEEEvNS4_8identityES11_S1B_vS1C_EENS_8epilogue10collective18CollectiveEpilogueINS1E_23Sm100TmaWarpSpecializedILi4ELi2ELi16ELb1ELb0EEEJSI_NS5_IJNST_ISF_SC_EENST_ISH_SC_EEEEESJ_SK_SJ_SK_NS1E_6fusion15FusionCallbacksIS1I_NS1M_17LinearCombinationISJ_fSJ_fLNS_15FloatRoundStyleE2EEESI_S1L_JEEENS4_5SM1004TMEM4LOAD26SM100_TMEM_LOAD_16dp256b4xENS4_13SM90_TMA_LOADES1B_NS4_17SM75_U32x4_LDSM_NENS4_14SM90_TMA_STOREES1B_NS4_17SM90_U32x4_STSM_NENS4_39AutoVectorizingCopyWithAssumedAlignmentILi128EEEEEEvvEEEEvNT_6ParamsE) ;  /* 0xffffff6c02b07950 */ /* 0x000fea0003c3ffff */
        .weak           $__internal_1_$__cuda_sm10x_tcgen05_guardrail_trap_phase_invalid_during_alloc
        .type           $__internal_1_$__cuda_sm10x_tcgen05_guardrail_trap_phase_invalid_during_alloc,@function
        .size           $__internal_1_$__cuda_sm10x_tcgen05_guardrail_trap_phase_invalid_during_alloc,($__internal_2_$__cuda_sm10x_tcgen05_guardrail_trap_unallocated_columns_being_dealloced - $__internal_1_$__cuda_sm10x_tcgen05_guardrail_trap_phase_invalid_during_alloc)
$__internal_1_$__cuda_sm10x_tcgen05_guardrail_trap_phase_invalid_during_alloc:
[----:B------:R-:W-:Y:S05]  /*9140*/  BPT.TRAP 0x1 ;  /* 0x000000040000795c */ /* 0x000fea0000300000 */
[----:B------:R-:W-:-:S04]  /*9150*/  MOV R5, 0x0 ;  /* 0x0000000000057802 */ /* 0x000fc80000000f00 */
[----:B------:R-:W-:Y:S05]  /*9160*/  RET.REL.NODEC R4 `(_ZN7cutlass13device_kernelINS_4gemm6kernel13GemmUniversalIN4cute5tupleIJiiiiEEENS1_10collective13CollectiveMmaINS1_35MainloopSm100TmaUmmaWarpSpecializedILi3ELi2ELi4ENS5_IJNS4_1CILi2EEESB_NSA_ILi1EEEEEEEENS5_IJNSA_ILi64EEENSA_ILi128EEENSA_ILi32EEEEEENS_10bfloat16_tENS5_IJlSC_lEEESJ_SK_NS4_8TiledMMAINS4_8MMA_AtomIJNS4_20SM100_MMA_F16BF16_SSISJ_SJ_fLi64ELi128ELNS4_4UMMA5MajorE0ELSP_0ELNSO_7ScaleInE0ELSQ_0EEEEEENS4_6LayoutINS5_IJSC_SC_SC_EEENS5_IJNSA_ILi0EEESV_SV_EEEEENS5_IJNS4_10UnderscoreESY_SY_EEEEENS4_23SM90_TMA_LOAD_MULTICASTENS4_14ComposedLayoutINS4_7SwizzleILi2ELi4ELi3EEENS4_18smem_ptr_flag_bitsILi16EEENST_INS5_IJNSA_ILi8EEESH_EEENS5_IJSH_SC_EEEEEEEvNS4_8identityES11_S1B_vS1C_EENS_8epilogue10collective18CollectiveEpilogueINS1E_23Sm100TmaWarpSpecializedILi4ELi2ELi16ELb1ELb0EEEJSI_NS5_IJNST_ISF_SC_EENST_ISH_SC_EEEEESJ_SK_SJ_SK_NS1E_6fusion15FusionCallbacksIS1I_NS1M_17LinearCombinationISJ_fSJ_fLNS_15FloatRoundStyleE2EEESI_S1L_JEEENS4_5SM1004TMEM4LOAD26SM100_TMEM_LOAD_16dp256b4xENS4_13SM90_TMA_LOADES1B_NS4_17SM75_U32x4_LDSM_NENS4_14SM90_TMA_STOREES1B_NS4_17SM90_U32x4_STSM_NENS4_39AutoVectorizingCopyWithAssumedAlignmentILi128EEEEEEvvEEEEvNT_6ParamsE) ;  /* 0xffffff6c04a47950 */ /* 0x000fea0003c3ffff */
        .weak           $__internal_2_$__cuda_sm10x_tcgen05_guardrail_trap_unallocated_columns_being_dealloced
        .type           $__internal_2_$__cuda_sm10x_tcgen05_guardrail_trap_unallocated_columns_being_dealloced,@function
        .size           $__internal_2_$__cuda_sm10x_tcgen05_guardrail_trap_unallocated_columns_being_dealloced,(.L_x_180 - $__internal_2_$__cuda_sm10x_tcgen05_guardrail_trap_unallocated_columns_being_dealloced)
$__internal_2_$__cuda_sm10x_tcgen05_guardrail_trap_unallocated_columns_being_dealloced:
[----:B------:R-:W-:Y:S05]  /*9170*/  BPT.TRAP 0x1 ;  /* 0x000000040000795c */ /* 0x000fea0000300000 */
[----:B------:R-:W-:-:S04]  /*9180*/  HFMA2 R3, -RZ, RZ, 0, 0 ;  /* 0x00000000ff037431 */ /* 0x000fc800000001ff */
[----:B------:R-:W-:Y:S05]  /*9190*/  RET.REL.NODEC R2 `(_ZN7cutlass13device_kernelINS_4gemm6kernel13GemmUniversalIN4cute5tupleIJiiiiEEENS1_10collective13CollectiveMmaINS1_35MainloopSm100TmaUmmaWarpSpecializedILi3ELi2ELi4ENS5_IJNS4_1CILi2EEESB_NSA_ILi1EEEEEEEENS5_IJNSA_ILi64EEENSA_ILi128EEENSA_ILi32EEEEEENS_10bfloat16_tENS5_IJlSC_lEEESJ_SK_NS4_8TiledMMAINS4_8MMA_AtomIJNS4_20SM100_MMA_F16BF16_SSISJ_SJ_fLi64ELi128ELNS4_4UMMA5MajorE0ELSP_0ELNSO_7ScaleInE0ELSQ_0EEEEEENS4_6LayoutINS5_IJSC_SC_SC_EEENS5_IJNSA_ILi0EEESV_SV_EEEEENS5_IJNS4_10UnderscoreESY_SY_EEEEENS4_23SM90_TMA_LOAD_MULTICASTENS4_14ComposedLayoutINS4_7SwizzleILi2ELi4ELi3EEENS4_18smem_ptr_flag_bitsILi16EEENST_INS5_IJNSA_ILi8EEESH_EEENS5_IJSH_SC_EEEEEEEvNS4_8identityES11_S1B_vS1C_EENS_8epilogue10collective18CollectiveEpilogueINS1E_23Sm100TmaWarpSpecializedILi4ELi2ELi16ELb1ELb0EEEJSI_NS5_IJNST_ISF_SC_EENST_ISH_SC_EEEEESJ_SK_SJ_SK_NS1E_6fusion15FusionCallbacksIS1I_NS1M_17LinearCombinationISJ_fSJ_fLNS_15FloatRoundStyleE2EEESI_S1L_JEEENS4_5SM1004TMEM4LOAD26SM100_TMEM_LOAD_16dp256b4xENS4_13SM90_TMA_LOADES1B_NS4_17SM75_U32x4_LDSM_NENS4_14SM90_TMA_STOREES1B_NS4_17SM90_U32x4_STSM_NENS4_39AutoVectorizingCopyWithAssumedAlignmentILi128EEEEEEvvEEEEvNT_6ParamsE) ;  /* 0xffffff6c02987950 */ /* 0x000fea0003c3ffff */
.L_x_179:
[----:B------:R-:W-:-:S00]  /*91a0*/  BRA `(.L_x_179) ;  /* 0xfffffffc00fc7947 */ /* 0x000fc0000383ffff */
[----:B------:R-:W-:-:S00]  /*91b0*/  NOP ;  /* 0x0000000000007918 */ /* 0x000fc00000000000 */
        /* <DEDUP_REMOVED lines=12> */
.L_x_180:


//--------------------- .nv.global.init           --------------------------
	.section	.nv.global.init,"aw",@progbits
.nv.global.init:
	.type		$str$27,@object
	.size		$str$27,($str$28 - $str$27)
$str$27:
        /*0000*/ 	.byte	0x28, 0x61, 0x64, 0x64, 0x72, 0x65, 0x73, 0x73, 0x20, 0x26, 0x20, 0x6d, 0x61, 0x73, 0x6b, 0x29
        /*0010*/ 	.byte	0x20, 0x3d, 0x3d, 0x20, 0x30, 0x00
	.type		$str$28,@object
	.size		$str$28,($str$26 - $str$28)
$str$28:
        /*0016*/ 	.byte	0x2f, 0x74, 0x6d, 0x70, 0x2f, 0x63, 0x75, 0x74, 0x6c, 0x61, 0x73, 0x73, 0x5f, 0x73, 0x77, 0x65
        /*0026*/ 	.byte	0x65, 0x70, 0x5f, 0x73, 0x72, 0x63, 0x2f, 0x69, 0x6e, 0x63, 0x6c, 0x75, 0x64, 0x65, 0x2f, 0x63
        /*0036*/ 	.byte	0x75, 0x74, 0x65, 0x2f, 0x70, 0x6f, 0x69, 0x6e, 0x74, 0x65, 0x72, 0x5f, 0x66, 0x6c, 0x61, 0x67
        /*0046*/ 	.byte	0x67, 0x65, 0x64, 0x2e, 0x68, 0x70, 0x70, 0x00
	.type		$str$26,@object
	.size		$str$26,($str$25 - $str$26)
$str$26:
        /*004e*/ 	.byte	0x2f, 0x74, 0x6d, 0x70, 0x2f, 0x63, 0x75, 0x74, 0x6c, 0x61, 0x73, 0x73, 0x5f, 0x73, 0x77, 0x65
        /*005e*/ 	.byte	0x65, 0x70, 0x5f, 0x73, 0x72, 0x63, 0x2f, 0x69, 0x6e, 0x63, 0x6c, 0x75, 0x64, 0x65, 0x2f, 0x63
        /*006e*/ 	.byte	0x75, 0x74, 0x65, 0x2f, 0x61, 0x74, 0x6f, 0x6d, 0x2f, 0x63, 0x6f, 0x70, 0x79, 0x5f, 0x74, 0x72
        /*007e*/ 	.byte	0x61, 0x69, 0x74, 0x73, 0x5f, 0x73, 0x6d, 0x31, 0x30, 0x30, 0x2e, 0x68, 0x70, 0x70, 0x00
	.type		$str$25,@object
	.size		$str$25,(__unnamed_1 - $str$25)
$str$25:
        /*008d*/ 	.byte	0x28, 0x28, 0x75, 0x69, 0x6e, 0x74, 0x33, 0x32, 0x5f, 0x74, 0x28, 0x74, 0x68, 0x72, 0x65, 0x61
        /*009d*/ 	.byte	0x64, 0x49, 0x64, 0x78, 0x2e, 0x78, 0x29, 0x20, 0x2f, 0x20, 0x33, 0x32, 0x29, 0x20, 0x25, 0x20
        /*00ad*/ 	.byte	0x34, 0x29, 0x20, 0x3d, 0x3d, 0x20, 0x28, 0x28, 0x28, 0x74, 0x6d, 0x65, 0x6d, 0x5f, 0x61, 0x64
        /*00bd*/ 	.byte	0x64, 0x72, 0x20, 0x3e, 0x3e, 0x20, 0x31, 0x36, 0x29, 0x20, 0x2f, 0x20, 0x33, 0x32, 0x29, 0x20
        /*00cd*/ 	.byte	0x25, 0x20, 0x34, 0x29, 0x00
	.type		__unnamed_1,@object
	.size		__unnamed_1,(__unnamed_2 - __unnamed_1)
__unnamed_1:
        /*00d2*/ 	.byte	0x61, 0x75, 0x74, 0x6f, 0x20, 0x63, 0x75, 0x74, 0x65, 0x3a, 0x3a, 0x61, 0x73, 0x5f, 0x70, 0x6f
        /* <DEDUP_REMOVED lines=24> */
        /*0262*/ 	.byte	0x30, 0x34, 0x38, 0x3e, 0x3e, 0x3e, 0x3e, 0x5d, 0x00
	.type		__unnamed_2,@object
	.size		__unnamed_2,(.L_2 - __unnamed_2)
__unnamed_2:
        /* <DEDUP_REMOVED lines=45> */
        /*053b*/ 	.byte	0x3e, 0x3e, 0x3e, 0x5d, 0x00
.L_2:


//--------------------- .nv.shared._ZN7cutlass13device_kernelINS_4gemm6kernel13GemmUniversalIN4cute5tupleIJiiiiEEENS1_10collective13CollectiveMmaINS1_35MainloopSm100TmaUmmaWarpSpecializedILi3ELi2ELi4ENS5_IJNS4_1CILi2EEESB_NSA_ILi1EEEEEEEENS5_IJNSA_ILi64EEENSA_ILi128EEENSA_ILi32EEEEEENS_10bfloat16_tENS5_IJlSC_lEEESJ_SK_NS4_8TiledMMAINS4_8MMA_AtomIJNS4_20SM100_MMA_F16BF16_SSISJ_SJ_fLi64ELi128ELNS4_4UMMA5MajorE0ELSP_0ELNSO_7ScaleInE0ELSQ_0EEEEEENS4_6LayoutINS5_IJSC_SC_SC_EEENS5_IJNSA_ILi0EEESV_SV_EEEEENS5_IJNS4_10UnderscoreESY_SY_EEEEENS4_23SM90_TMA_LOAD_MULTICASTENS4_14ComposedLayoutINS4_7SwizzleILi2ELi4ELi3EEENS4_18smem_ptr_flag_bitsILi16EEENST_INS5_IJNSA_ILi8EEESH_EEENS5_IJSH_SC_EEEEEEEvNS4_8identityES11_S1B_vS1C_EENS_8epilogue10collective18CollectiveEpilogueINS1E_23Sm100TmaWarpSpecializedILi4ELi2ELi16ELb1ELb0EEEJSI_NS5_IJNST_ISF_SC_EENST_ISH_SC_EEEEESJ_SK_SJ_SK_NS1E_6fusion15FusionCallbacksIS1I_NS1M_17LinearCombinationISJ_fSJ_fLNS_15FloatRoundStyleE2EEESI_S1L_JEEENS4_5SM1004TMEM4LOAD26SM100_TMEM_LOAD_16dp256b4xENS4_13SM90_TMA_LOADES1B_NS4_17SM75_U32x4_LDSM_NENS4_14SM90_TMA_STOREES1B_NS4_17SM90_U32x4_STSM_NENS4_39AutoVectorizingCopyWithAssumedAlignmentILi128EEEEEEvvEEEEvNT_6ParamsE --------------------------
	.section	.nv.shared._ZN7cutlass13device_kernelINS_4gemm6kernel13GemmUniversalIN4cute5tupleIJiiiiEEENS1_10collective13CollectiveMmaINS1_35MainloopSm100TmaUmmaWarpSpecializedILi3ELi2ELi4ENS5_IJNS4_1CILi2EEESB_NSA_ILi1EEEEEEEENS5_IJNSA_ILi64EEENSA_ILi128EEENSA_ILi32EEEEEENS_10bfloat16_tENS5_IJlSC_lEEESJ_SK_NS4_8TiledMMAINS4_8MMA_AtomIJNS4_20SM100_MMA_F16BF16_SSISJ_SJ_fLi64ELi128ELNS4_4UMMA5MajorE0ELSP_0ELNSO_7ScaleInE0ELSQ_0EEEEEENS4_6LayoutINS5_IJSC_SC_SC_EEENS5_IJNSA_ILi0EEESV_SV_EEEEENS5_IJNS4_10UnderscoreESY_SY_EEEEENS4_23SM90_TMA_LOAD_MULTICASTENS4_14ComposedLayoutINS4_7SwizzleILi2ELi4ELi3EEENS4_18smem_ptr_flag_bitsILi16EEENST_INS5_IJNSA_ILi8EEESH_EEENS5_IJSH_SC_EEEEEEEvNS4_8identityES11_S1B_vS1C_EENS_8epilogue10collective18CollectiveEpilogueINS1E_23Sm100TmaWarpSpecializedILi4ELi2ELi16ELb1ELb0EEEJSI_NS5_IJNST_ISF_SC_EENST_ISH_SC_EEEEESJ_SK_SJ_SK_NS1E_6fusion15FusionCallbacksIS1I_NS1M_17LinearCombinationISJ_fSJ_fLNS_15FloatRoundStyleE2EEESI_S1L_JEEENS4_5SM1004TMEM4LOAD26SM100_TMEM_LOAD_16dp256b4xENS4_13SM90_TMA_LOADES1B_NS4_17SM75_U32x4_LDSM_NENS4_14SM90_TMA_STOREES1B_NS4_17SM90_U32x4_STSM_NENS4_39AutoVectorizingCopyWithAssumedAlignmentILi128EEEEEEvvEEEEvNT_6ParamsE,"aw",@nobits
	.sectionflags	@""
	.align	16
	.zero		1024


//--------------------- .nv.shared.reserved.0     --------------------------
	.section	.nv.shared.reserved.0,"aw",@nobits
	.weak		__nv_reservedSMEM_offset_0_alias
	.size		__nv_reservedSMEM_offset_0_alias, 0, 64
	.other		__nv_reservedSMEM_offset_0_alias,@"STO_CUDA_RESERVED_SHARED STV_DEFAULT"
__nv_reservedSMEM_offset_0_alias:
	.zero		0
.nv.shared.reserved.0:
	.zero		64
	.weak		__nv_reservedSMEM_tcgen05_partition
	.type		__nv_reservedSMEM_tcgen05_partition,@object
	.size		__nv_reservedSMEM_tcgen05_partition,(.L_0 - __nv_reservedSMEM_tcgen05_partition)
__nv_reservedSMEM_tcgen05_partition:
	.zero		32
.L_0:


//--------------------- .nv.global                --------------------------
	.section	.nv.global,"aw",@nobits
.nv.global:
	.type		_ZN39_INTERNAL_8cb89b4d_4_k_cu_602fc617_85244cute1_E,@object
	.size		_ZN39_INTERNAL_8cb89b4d_4_k_cu_602fc617_85244cute1_E,(_ZN39_INTERNAL_8cb89b4d_4_k_cu_602fc617_85244cuda3std3__45__cpo6cbeginE - _ZN39_INTERNAL_8cb89b4d_4_k_cu_602fc617_85244cute1_E)
_ZN39_INTERNAL_8cb89b4d_4_k_cu_602fc617_85244cute1_E:
	.zero		1
	.type		_ZN39_INTERNAL_8cb89b4d_4_k_cu_602fc617_85244cuda3std3__45__cpo6cbeginE,@object
	.size		_ZN39_INTERNAL_8cb89b4d_4_k_cu_602fc617_85244cuda3std3__45__cpo6cbeginE,(_ZN39_INTERNAL_8cb89b4d_4_k_cu_602fc617_85244cuda3std3__48in_placeE - _ZN39_INTERNAL_8cb89b4d_4_k_cu_602fc617_85244cuda3std3__45__cpo6cbeginE)
_ZN39_INTERNAL_8cb89b4d_4_k_cu_602fc617_85244cuda3std3__45__cpo6cbeginE:
	.zero		1
	.type		_ZN39_INTERNAL_8cb89b4d_4_k_cu_602fc617_85244cuda3std3__48in_placeE,@object
	.size		_ZN39_INTERNAL_8cb89b4d_4_k_cu_602fc617_85244cuda3std3__48in_placeE,(_ZN39_INTERNAL_8cb89b4d_4_k_cu_602fc617_85244cuda3std6ranges3__45__cpo9iter_moveE - _ZN39_INTERNAL_8cb89b4d_4_k_cu_602fc617_85244cuda3std3__48in_placeE)
_ZN39_INTERNAL_8cb89b4d_4_k_cu_602fc617_85244cuda3std3__48in_placeE:
	.zero		1
	.type		_ZN39_INTERNAL_8cb89b4d_4_k_cu_602fc617_85244cuda3std6ranges3__45__cpo9iter_moveE,@object
	.size		_ZN39_INTERNAL_8cb89b4d_4_k_cu_602fc617_85244cuda3std6ranges3__45__cpo9iter_moveE,(_ZN39_INTERNAL_8cb89b4d_4_k_cu_602fc617_85244cuda3std3__45__cpo5beginE - _ZN39_INTERNAL_8cb89b4d_4_k_cu_602fc617_85244cuda3std6ranges3__45__cpo9iter_moveE)
_ZN39_INTERNAL_8cb89b4d_4_k_cu_602fc617_85244cuda3std6ranges3__45__cpo9iter_moveE:
	.zero		1
	.type		_ZN39_INTERNAL_8cb89b4d_4_k_cu_602fc617_85244cuda3std3__45__cpo5beginE,@object
	.size		_ZN39_INTERNAL_8cb89b4d_4_k_cu_602fc617_85244cuda3std3__45__cpo5beginE,(_ZN39_INTERNAL_8cb89b4d_4_k_cu_602fc617_85244cuda3std3__441_GLOBAL__N__8cb89b4d_4_k_cu_602fc617_85246ignoreE - _ZN39_INTERNAL_8cb89b4d_4_k_cu_602fc617_85244cuda3std3__45__cpo5beginE)
_ZN39_INTERNAL_8cb89b4d_4_k_cu_602fc617_85244cuda3std3__45__cpo5beginE:
	.zero		1
	.type		_ZN39_INTERNAL_8cb89b4d_4_k_cu_602fc617_85244cuda3std3__441_GLOBAL__N__8cb89b4d_4_k_cu_602fc617_85246ignoreE,@object
	.size		_ZN39_INTERNAL_8cb89b4d_4_k_cu_602fc617_85244cuda3std3__441_GLOBAL__N__8cb89b4d_4_k_cu_602fc617_85246ignoreE,(_ZN39_INTERNAL_8cb89b4d_4_k_cu_602fc617_85244cute7productE - _ZN39_INTERNAL_8cb89b4d_4_k_cu_602fc617_85244cuda3std3__441_GLOBAL__N__8cb89b4d_4_k_cu_602fc617_85246ignoreE)
_ZN39_INTERNAL_8cb89b4d_4_k_cu_602fc617_85244cuda3std3__441_GLOBAL__N__8cb89b4d_4_k_cu_602fc617_85246ignoreE:
	.zero		1
	.type		_ZN39_INTERNAL_8cb89b4d_4_k_cu_602fc617_85244cute7productE,@object
	.size		_ZN39_INTERNAL_8cb89b4d_4_k_cu_602fc617_85244cute7productE,(_ZN39_INTERNAL_8cb89b4d_4_k_cu_602fc617_85244cuda3std3__45__cpo3endE - _ZN39_INTERNAL_8cb89b4d_4_k_cu_602fc617_85244cute7productE)
_ZN39_INTERNAL_8cb89b4d_4_k_cu_602fc617_85244cute7productE:
	.zero		1
	.type		_ZN39_INTERNAL_8cb89b4d_4_k_cu_602fc617_85244cuda3std3__45__cpo3endE,@object
	.size		_ZN39_INTERNAL_8cb89b4d_4_k_cu_602fc617_85244cuda3std3__45__cpo3endE,(_ZN39_INTERNAL_8cb89b4d_4_k_cu_602fc617_85244cuda3std3__419piecewise_constructE - _ZN39_INTERNAL_8cb89b4d_4_k_cu_602fc617_85244cuda3std3__45__cpo3endE)
_ZN39_INTERNAL_8cb89b4d_4_k_cu_602fc617_85244cuda3std3__45__cpo3endE:
	.zero		1
	.type		_ZN39_INTERNAL_8cb89b4d_4_k_cu_602fc617_85244cuda3std3__419piecewise_constructE,@object
	.size		_ZN39_INTERNAL_8cb89b4d_4_k_cu_602fc617_85244cuda3std3__419piecewise_constructE,(_ZN39_INTERNAL_8cb89b4d_4_k_cu_602fc617_85244cuda3std3__45__cpo4cendE - _ZN39_INTERNAL_8cb89b4d_4_k_cu_602fc617_85244cuda3std3__419piecewise_constructE)
_ZN39_INTERNAL_8cb89b4d_4_k_cu_602fc617_85244cuda3std3__419piecewise_constructE:
	.zero		1
	.type		_ZN39_INTERNAL_8cb89b4d_4_k_cu_602fc617_85244cuda3std3__45__cpo4cendE,@object
	.size		_ZN39_INTERNAL_8cb89b4d_4_k_cu_602fc617_85244cuda3std3__45__cpo4cendE,(_ZN39_INTERNAL_8cb89b4d_4_k_cu_602fc617_85244cuda3std6ranges3__45__cpo4swapE - _ZN39_INTERNAL_8cb89b4d_4_k_cu_602fc617_85244cuda3std3__45__cpo4cendE)
_ZN39_INTERNAL_8cb89b4d_4_k_cu_602fc617_85244cuda3std3__45__cpo4cendE:
	.zero		1
	.type		_ZN39_INTERNAL_8cb89b4d_4_k_cu_602fc617_85244cuda3std6ranges3__45__cpo4swapE,@object
	.size		_ZN39_INTERNAL_8cb89b4d_4_k_cu_602fc617_85244cuda3std6ranges3__45__cpo4swapE,(.L_10 - _ZN39_INTERNAL_8cb89b4d_4_k_cu_602fc617_85244cuda3std6ranges3__45__cpo4swapE)
_ZN39_INTERNAL_8cb89b4d_4_k_cu_602fc617_85244cuda3std6ranges3__45__cpo4swapE:
	.zero		1
.L_10:


//--------------------- .nv.constant0._ZN7cutlass13device_kernelINS_4gemm6kernel13GemmUniversalIN4cute5tupleIJiiiiEEENS1_10collective13CollectiveMmaINS1_35MainloopSm100TmaUmmaWarpSpecializedILi3ELi2ELi4ENS5_IJNS4_1CILi2EEESB_NSA_ILi1EEEEEEEENS5_IJNSA_ILi64EEENSA_ILi128EEENSA_ILi32EEEEEENS_10bfloat16_tENS5_IJlSC_lEEESJ_SK_NS4_8TiledMMAINS4_8MMA_AtomIJNS4_20SM100_MMA_F16BF16_SSISJ_SJ_fLi64ELi128ELNS4_4UMMA5MajorE0ELSP_0ELNSO_7ScaleInE0ELSQ_0EEEEEENS4_6LayoutINS5_IJSC_SC_SC_EEENS5_IJNSA_ILi0EEESV_SV_EEEEENS5_IJNS4_10UnderscoreESY_SY_EEEEENS4_23SM90_TMA_LOAD_MULTICASTENS4_14ComposedLayoutINS4_7SwizzleILi2ELi4ELi3EEENS4_18smem_ptr_flag_bitsILi16EEENST_INS5_IJNSA_ILi8EEESH_EEENS5_IJSH_SC_EEEEEEEvNS4_8identityES11_S1B_vS1C_EENS_8epilogue10collective18CollectiveEpilogueINS1E_23Sm100TmaWarpSpecializedILi4ELi2ELi16ELb1ELb0EEEJSI_NS5_IJNST_ISF_SC_EENST_ISH_SC_EEEEESJ_SK_SJ_SK_NS1E_6fusion15FusionCallbacksIS1I_NS1M_17LinearCombinationISJ_fSJ_fLNS_15FloatRoundStyleE2EEESI_S1L_JEEENS4_5SM1004TMEM4LOAD26SM100_TMEM_LOAD_16dp256b4xENS4_13SM90_TMA_LOADES1B_NS4_17SM75_U32x4_LDSM_NENS4_14SM90_TMA_STOREES1B_NS4_17SM90_U32x4_STSM_NENS4_39AutoVectorizingCopyWithAssumedAlignmentILi128EEEEEEvvEEEEvNT_6ParamsE --------------------------
	.section	.nv.constant0._ZN7cutlass13device_kernelINS_4gemm6kernel13GemmUniversalIN4cute5tupleIJiiiiEEENS1_10collective13CollectiveMmaINS1_35MainloopSm100TmaUmmaWarpSpecializedILi3ELi2ELi4ENS5_IJNS4_1CILi2EEESB_NSA_ILi1EEEEEEEENS5_IJNSA_ILi64EEENSA_ILi128EEENSA_ILi32EEEEEENS_10bfloat16_tENS5_IJlSC_lEEESJ_SK_NS4_8TiledMMAINS4_8MMA_AtomIJNS4_20SM100_MMA_F16BF16_SSISJ_SJ_fLi64ELi128ELNS4_4UMMA5MajorE0ELSP_0ELNSO_7ScaleInE0ELSQ_0EEEEEENS4_6LayoutINS5_IJSC_SC_SC_EEENS5_IJNSA_ILi0EEESV_SV_EEEEENS5_IJNS4_10UnderscoreESY_SY_EEEEENS4_23SM90_TMA_LOAD_MULTICASTENS4_14ComposedLayoutINS4_7SwizzleILi2ELi4ELi3EEENS4_18smem_ptr_flag_bitsILi16EEENST_INS5_IJNSA_ILi8EEESH_EEENS5_IJSH_SC_EEEEEEEvNS4_8identityES11_S1B_vS1C_EENS_8epilogue10collective18CollectiveEpilogueINS1E_23Sm100TmaWarpSpecializedILi4ELi2ELi16ELb1ELb0EEEJSI_NS5_IJNST_ISF_SC_EENST_ISH_SC_EEEEESJ_SK_SJ_SK_NS1E_6fusion15FusionCallbacksIS1I_NS1M_17LinearCombinationISJ_fSJ_fLNS_15FloatRoundStyleE2EEESI_S1L_JEEENS4_5SM1004TMEM4LOAD26SM100_TMEM_LOAD_16dp256b4xENS4_13SM90_TMA_LOADES1B_NS4_17SM75_U32x4_LDSM_NENS4_14SM90_TMA_STOREES1B_NS4_17SM90_U32x4_STSM_NENS4_39AutoVectorizingCopyWithAssumedAlignmentILi128EEEEEEvvEEEEvNT_6ParamsE,"a",@progbits
	.sectionflags	@""
	.align	4
.nv.constant0._ZN7cutlass13device_kernelINS_4gemm6kernel13GemmUniversalIN4cute5tupleIJiiiiEEENS1_10collective13CollectiveMmaINS1_35MainloopSm100TmaUmmaWarpSpecializedILi3ELi2ELi4ENS5_IJNS4_1CILi2EEESB_NSA_ILi1EEEEEEEENS5_IJNSA_ILi64EEENSA_ILi128EEENSA_ILi32EEEEEENS_10bfloat16_tENS5_IJlSC_lEEESJ_SK_NS4_8TiledMMAINS4_8MMA_AtomIJNS4_20SM100_MMA_F16BF16_SSISJ_SJ_fLi64ELi128ELNS4_4UMMA5MajorE0ELSP_0ELNSO_7ScaleInE0ELSQ_0EEEEEENS4_6LayoutINS5_IJSC_SC_SC_EEENS5_IJNSA_ILi0EEESV_SV_EEEEENS5_IJNS4_10UnderscoreESY_SY_EEEEENS4_23SM90_TMA_LOAD_MULTICASTENS4_14ComposedLayoutINS4_7SwizzleILi2ELi4ELi3EEENS4_18smem_ptr_flag_bitsILi16EEENST_INS5_IJNSA_ILi8EEESH_EEENS5_IJSH_SC_EEEEEEEvNS4_8identityES11_S1B_vS1C_EENS_8epilogue10collective18CollectiveEpilogueINS1E_23Sm100TmaWarpSpecializedILi4ELi2ELi16ELb1ELb0EEEJSI_NS5_IJNST_ISF_SC_EENST_ISH_SC_EEEEESJ_SK_SJ_SK_NS1E_6fusion15FusionCallbacksIS1I_NS1M_17LinearCombinationISJ_fSJ_fLNS_15FloatRoundStyleE2EEESI_S1L_JEEENS4_5SM1004TMEM4LOAD26SM100_TMEM_LOAD_16dp256b4xENS4_13SM90_TMA_LOADES1B_NS4_17SM75_U32x4_LDSM_NENS4_14SM90_TMA_STOREES1B_NS4_17SM90_U32x4_STSM_NENS4_39AutoVectorizingCopyWithAssumedAlignmentILi128EEEEEEvvEEEEvNT_6ParamsE:
	.zero		2944


//--------------------- SYMBOLS --------------------------

	.type		.nv.reservedSmem.offset0,@object
	.size		.nv.reservedSmem.offset0,0x4
	.type		.nv.reservedSmem.cap,@object
	.size		.nv.reservedSmem.cap,0x4
	.type		__assertfail,@function
